//
// Generated by NVIDIA NVVM Compiler
//
// Compiler Build ID: CL-36424714
// Cuda compilation tools, release 13.0, V13.0.88
// Based on NVVM 20.0.0
//

.version 9.0
.target sm_100
.address_size 64

	// .globl	_Z13hyprNlmKernelPfPKfS1_S1_ffiiimmmiii

.visible .entry _Z13hyprNlmKernelPfPKfS1_S1_ffiiimmmiii(
	.param .u64 .ptr .align 1 _Z13hyprNlmKernelPfPKfS1_S1_ffiiimmmiii_param_0,
	.param .u64 .ptr .align 1 _Z13hyprNlmKernelPfPKfS1_S1_ffiiimmmiii_param_1,
	.param .u64 .ptr .align 1 _Z13hyprNlmKernelPfPKfS1_S1_ffiiimmmiii_param_2,
	.param .u64 .ptr .align 1 _Z13hyprNlmKernelPfPKfS1_S1_ffiiimmmiii_param_3,
	.param .f32 _Z13hyprNlmKernelPfPKfS1_S1_ffiiimmmiii_param_4,
	.param .f32 _Z13hyprNlmKernelPfPKfS1_S1_ffiiimmmiii_param_5,
	.param .u32 _Z13hyprNlmKernelPfPKfS1_S1_ffiiimmmiii_param_6,
	.param .u32 _Z13hyprNlmKernelPfPKfS1_S1_ffiiimmmiii_param_7,
	.param .u32 _Z13hyprNlmKernelPfPKfS1_S1_ffiiimmmiii_param_8,
	.param .u64 _Z13hyprNlmKernelPfPKfS1_S1_ffiiimmmiii_param_9,
	.param .u64 _Z13hyprNlmKernelPfPKfS1_S1_ffiiimmmiii_param_10,
	.param .u64 _Z13hyprNlmKernelPfPKfS1_S1_ffiiimmmiii_param_11,
	.param .u32 _Z13hyprNlmKernelPfPKfS1_S1_ffiiimmmiii_param_12,
	.param .u32 _Z13hyprNlmKernelPfPKfS1_S1_ffiiimmmiii_param_13,
	.param .u32 _Z13hyprNlmKernelPfPKfS1_S1_ffiiimmmiii_param_14
)
{
	.reg .pred 	%p<28>;
	.reg .b32 	%r<276>;
	.reg .b32 	%f<232>;
	.reg .b64 	%rd<210>;

	ld.param.u64 	%rd19, [_Z13hyprNlmKernelPfPKfS1_S1_ffiiimmmiii_param_1];
	ld.param.u64 	%rd20, [_Z13hyprNlmKernelPfPKfS1_S1_ffiiimmmiii_param_2];
	ld.param.u64 	%rd21, [_Z13hyprNlmKernelPfPKfS1_S1_ffiiimmmiii_param_3];
	ld.param.f32 	%f53, [_Z13hyprNlmKernelPfPKfS1_S1_ffiiimmmiii_param_4];
	ld.param.u32 	%r77, [_Z13hyprNlmKernelPfPKfS1_S1_ffiiimmmiii_param_6];
	ld.param.u32 	%r78, [_Z13hyprNlmKernelPfPKfS1_S1_ffiiimmmiii_param_7];
	ld.param.u32 	%r79, [_Z13hyprNlmKernelPfPKfS1_S1_ffiiimmmiii_param_8];
	ld.param.u64 	%rd16, [_Z13hyprNlmKernelPfPKfS1_S1_ffiiimmmiii_param_9];
	ld.param.u64 	%rd22, [_Z13hyprNlmKernelPfPKfS1_S1_ffiiimmmiii_param_10];
	ld.param.u64 	%rd18, [_Z13hyprNlmKernelPfPKfS1_S1_ffiiimmmiii_param_11];
	ld.param.u32 	%r80, [_Z13hyprNlmKernelPfPKfS1_S1_ffiiimmmiii_param_12];
	ld.param.u32 	%r81, [_Z13hyprNlmKernelPfPKfS1_S1_ffiiimmmiii_param_13];
	ld.param.u32 	%r82, [_Z13hyprNlmKernelPfPKfS1_S1_ffiiimmmiii_param_14];
	cvta.to.global.u64 	%rd1, %rd21;
	cvta.to.global.u64 	%rd2, %rd19;
	cvta.to.global.u64 	%rd3, %rd20;
	mov.u32 	%r83, %ctaid.x;
	mov.u32 	%r84, %ntid.x;
	mov.u32 	%r85, %tid.x;
	mad.lo.s32 	%r86, %r83, %r84, %r85;
	mov.u32 	%r87, %ctaid.y;
	mov.u32 	%r88, %ntid.y;
	mov.u32 	%r89, %tid.y;
	mad.lo.s32 	%r90, %r87, %r88, %r89;
	mov.u32 	%r92, %ctaid.z;
	mov.u32 	%r93, %ntid.z;
	mul.lo.s32 	%r1, %r92, %r93;
	mov.u32 	%r2, %tid.z;
	add.s32 	%r94, %r1, %r2;
	cvt.s64.s32 	%rd4, %r86;
	setp.le.u64 	%p1, %rd16, %rd4;
	cvt.u64.u32 	%rd5, %r90;
	setp.le.u64 	%p2, %rd22, %rd5;
	or.pred  	%p3, %p1, %p2;
	cvt.u64.u32 	%rd6, %r94;
	setp.le.u64 	%p4, %rd18, %rd6;
	or.pred  	%p5, %p3, %p4;
	mov.f32 	%f228, 0f00000000;
	mov.f32 	%f229, 0f00000000;
	@%p5 bra 	$L__BB0_38;
	setp.lt.s32 	%p6, %r77, 1;
	@%p6 bra 	$L__BB0_37;
	cvt.u32.u64 	%r95, %rd6;
	cvt.u32.u64 	%r96, %rd4;
	cvt.u32.u64 	%r97, %rd5;
	shr.u32 	%r98, %r77, 1;
	sub.s32 	%r3, %r96, %r98;
	shr.u32 	%r99, %r78, 1;
	sub.s32 	%r4, %r97, %r99;
	shr.u32 	%r5, %r79, 1;
	sub.s32 	%r6, %r95, %r5;
	shr.u32 	%r7, %r80, 1;
	cvt.u32.u64 	%r100, %rd16;
	add.s32 	%r8, %r100, -1;
	shr.u32 	%r101, %r81, 31;
	add.s32 	%r102, %r81, %r101;
	shr.s32 	%r103, %r102, 1;
	neg.s32 	%r9, %r103;
	cvt.u32.u64 	%r104, %rd22;
	add.s32 	%r10, %r104, -1;
	shr.u32 	%r105, %r82, 31;
	add.s32 	%r106, %r82, %r105;
	shr.s32 	%r107, %r106, 1;
	neg.s32 	%r11, %r107;
	sub.s32 	%r12, %r95, %r107;
	cvt.u32.u64 	%r108, %rd18;
	add.s32 	%r13, %r108, -1;
	min.s32 	%r109, %r78, %r79;
	setp.lt.s32 	%p7, %r109, 1;
	@%p7 bra 	$L__BB0_37;
	setp.lt.s32 	%p8, %r80, 1;
	@%p8 bra 	$L__BB0_22;
	and.b32  	%r14, %r80, 3;
	and.b32  	%r15, %r80, 2147483644;
	and.b32  	%r16, %r80, 1;
	neg.s32 	%r17, %r15;
	add.s32 	%r168, %r2, %r11;
	add.s32 	%r169, %r168, %r1;
	add.s32 	%r18, %r169, 3;
	sub.s32 	%r19, %r18, %r5;
	mul.lo.s32 	%r170, %r81, %r80;
	shl.b32 	%r20, %r170, 2;
	shl.b32 	%r21, %r81, 1;
	mul.lo.s32 	%r22, %r81, 3;
	add.s32 	%r23, %r9, %r97;
	sub.s32 	%r24, %r96, %r7;
	mov.f32 	%f229, 0f00000000;
	mov.b32 	%r256, 0;
	mov.f32 	%f228, %f229;
$L__BB0_5:
	cvt.u32.u64 	%r174, %rd4;
	shr.u32 	%r175, %r77, 1;
	sub.s32 	%r176, %r174, %r175;
	add.s32 	%r177, %r176, %r256;
	shr.u32 	%r178, %r80, 1;
	sub.s32 	%r26, %r177, %r178;
	max.s32 	%r179, %r177, 0;
	min.s32 	%r180, %r179, %r8;
	cvt.s64.s32 	%rd7, %r180;
	mov.b32 	%r257, 0;
$L__BB0_6:
	cvt.u32.u64 	%r182, %rd5;
	shr.u32 	%r183, %r78, 1;
	sub.s32 	%r184, %r182, %r183;
	add.s32 	%r185, %r184, %r257;
	add.s32 	%r28, %r185, %r9;
	max.s32 	%r186, %r185, 0;
	min.s32 	%r187, %r186, %r10;
	cvt.s64.s32 	%rd8, %r187;
	mov.b32 	%r258, 0;
$L__BB0_7:
	add.s32 	%r30, %r6, %r258;
	add.s32 	%r31, %r30, %r11;
	add.s32 	%r32, %r19, %r258;
	mov.f32 	%f209, 0f00000000;
	mov.b32 	%r259, 0;
$L__BB0_8:
	add.s32 	%r190, %r24, %r259;
	max.s32 	%r191, %r190, 0;
	min.s32 	%r192, %r191, %r8;
	cvt.s64.s32 	%rd9, %r192;
	add.s32 	%r193, %r26, %r259;
	max.s32 	%r194, %r193, 0;
	min.s32 	%r195, %r194, %r8;
	cvt.s64.s32 	%rd10, %r195;
	mov.b32 	%r260, 0;
$L__BB0_9:
	setp.lt.u32 	%p18, %r80, 4;
	add.s32 	%r197, %r23, %r260;
	max.s32 	%r198, %r197, 0;
	min.s32 	%r199, %r198, %r10;
	cvt.s64.s32 	%rd11, %r199;
	add.s32 	%r200, %r28, %r260;
	max.s32 	%r201, %r200, 0;
	min.s32 	%r202, %r201, %r10;
	cvt.s64.s32 	%rd12, %r202;
	mov.b32 	%r269, 0;
	@%p18 bra 	$L__BB0_12;
	add.s32 	%r203, %r81, %r260;
	mad.lo.s32 	%r264, %r80, %r203, %r259;
	add.s32 	%r204, %r21, %r260;
	mad.lo.s32 	%r263, %r80, %r204, %r259;
	add.s32 	%r205, %r22, %r260;
	mad.lo.s32 	%r262, %r80, %r205, %r259;
	mad.lo.s32 	%r261, %r80, %r260, %r259;
	mov.u32 	%r265, %r18;
	mov.u32 	%r266, %r32;
	mov.u32 	%r267, %r17;
$L__BB0_11:
	.pragma "nounroll";
	mul.wide.s32 	%rd113, %r261, 4;
	add.s64 	%rd114, %rd1, %rd113;
	ld.global.f32 	%f133, [%rd114];
	add.s32 	%r206, %r265, -2;
	add.s32 	%r207, %r265, -3;
	max.s32 	%r208, %r207, 0;
	min.s32 	%r209, %r208, %r13;
	cvt.s64.s32 	%rd115, %r209;
	mad.lo.s64 	%rd116, %rd22, %rd115, %rd11;
	mad.lo.s64 	%rd117, %rd116, %rd16, %rd9;
	shl.b64 	%rd118, %rd117, 2;
	add.s64 	%rd119, %rd3, %rd118;
	ld.global.f32 	%f134, [%rd119];
	add.s32 	%r210, %r266, -2;
	add.s32 	%r211, %r266, -3;
	max.s32 	%r212, %r211, 0;
	min.s32 	%r213, %r212, %r13;
	cvt.s64.s32 	%rd120, %r213;
	mad.lo.s64 	%rd121, %rd22, %rd120, %rd12;
	mad.lo.s64 	%rd122, %rd121, %rd16, %rd10;
	shl.b64 	%rd123, %rd122, 2;
	add.s64 	%rd124, %rd3, %rd123;
	ld.global.f32 	%f135, [%rd124];
	sub.f32 	%f136, %f134, %f135;
	mul.f32 	%f137, %f133, %f136;
	fma.rn.f32 	%f138, %f136, %f137, %f209;
	mul.wide.s32 	%rd125, %r264, 4;
	add.s64 	%rd126, %rd1, %rd125;
	ld.global.f32 	%f139, [%rd126];
	max.s32 	%r214, %r206, 0;
	min.s32 	%r215, %r214, %r13;
	cvt.s64.s32 	%rd127, %r215;
	mad.lo.s64 	%rd128, %rd22, %rd127, %rd11;
	mad.lo.s64 	%rd129, %rd128, %rd16, %rd9;
	shl.b64 	%rd130, %rd129, 2;
	add.s64 	%rd131, %rd3, %rd130;
	ld.global.f32 	%f140, [%rd131];
	max.s32 	%r216, %r210, 0;
	min.s32 	%r217, %r216, %r13;
	cvt.s64.s32 	%rd132, %r217;
	mad.lo.s64 	%rd133, %rd22, %rd132, %rd12;
	mad.lo.s64 	%rd134, %rd133, %rd16, %rd10;
	shl.b64 	%rd135, %rd134, 2;
	add.s64 	%rd136, %rd3, %rd135;
	ld.global.f32 	%f141, [%rd136];
	sub.f32 	%f142, %f140, %f141;
	mul.f32 	%f143, %f139, %f142;
	fma.rn.f32 	%f144, %f142, %f143, %f138;
	mul.wide.s32 	%rd137, %r263, 4;
	add.s64 	%rd138, %rd1, %rd137;
	ld.global.f32 	%f145, [%rd138];
	add.s32 	%r218, %r265, -1;
	max.s32 	%r219, %r218, 0;
	min.s32 	%r220, %r219, %r13;
	cvt.s64.s32 	%rd139, %r220;
	mad.lo.s64 	%rd140, %rd22, %rd139, %rd11;
	mad.lo.s64 	%rd141, %rd140, %rd16, %rd9;
	shl.b64 	%rd142, %rd141, 2;
	add.s64 	%rd143, %rd3, %rd142;
	ld.global.f32 	%f146, [%rd143];
	add.s32 	%r221, %r266, -1;
	max.s32 	%r222, %r221, 0;
	min.s32 	%r223, %r222, %r13;
	cvt.s64.s32 	%rd144, %r223;
	mad.lo.s64 	%rd145, %rd22, %rd144, %rd12;
	mad.lo.s64 	%rd146, %rd145, %rd16, %rd10;
	shl.b64 	%rd147, %rd146, 2;
	add.s64 	%rd148, %rd3, %rd147;
	ld.global.f32 	%f147, [%rd148];
	sub.f32 	%f148, %f146, %f147;
	mul.f32 	%f149, %f145, %f148;
	fma.rn.f32 	%f150, %f148, %f149, %f144;
	mul.wide.s32 	%rd149, %r262, 4;
	add.s64 	%rd150, %rd1, %rd149;
	ld.global.f32 	%f151, [%rd150];
	max.s32 	%r224, %r265, 0;
	min.s32 	%r225, %r224, %r13;
	cvt.s64.s32 	%rd151, %r225;
	mad.lo.s64 	%rd152, %rd22, %rd151, %rd11;
	mad.lo.s64 	%rd153, %rd152, %rd16, %rd9;
	shl.b64 	%rd154, %rd153, 2;
	add.s64 	%rd155, %rd3, %rd154;
	ld.global.f32 	%f152, [%rd155];
	max.s32 	%r226, %r266, 0;
	min.s32 	%r227, %r226, %r13;
	cvt.s64.s32 	%rd156, %r227;
	mad.lo.s64 	%rd157, %rd22, %rd156, %rd12;
	mad.lo.s64 	%rd158, %rd157, %rd16, %rd10;
	shl.b64 	%rd159, %rd158, 2;
	add.s64 	%rd160, %rd3, %rd159;
	ld.global.f32 	%f153, [%rd160];
	sub.f32 	%f154, %f152, %f153;
	mul.f32 	%f155, %f151, %f154;
	fma.rn.f32 	%f209, %f154, %f155, %f150;
	add.s32 	%r267, %r267, 4;
	add.s32 	%r266, %r266, 4;
	add.s32 	%r265, %r265, 4;
	add.s32 	%r264, %r264, %r20;
	add.s32 	%r263, %r263, %r20;
	add.s32 	%r262, %r262, %r20;
	add.s32 	%r261, %r261, %r20;
	setp.ne.s32 	%p19, %r267, 0;
	mov.u32 	%r269, %r15;
	@%p19 bra 	$L__BB0_11;
$L__BB0_12:
	setp.eq.s32 	%p20, %r14, 0;
	@%p20 bra 	$L__BB0_17;
	setp.eq.s32 	%p21, %r14, 1;
	@%p21 bra 	$L__BB0_15;
	mad.lo.s32 	%r228, %r269, %r81, %r260;
	mad.lo.s32 	%r229, %r228, %r80, %r259;
	mul.wide.s32 	%rd161, %r229, 4;
	add.s64 	%rd162, %rd1, %rd161;
	ld.global.f32 	%f157, [%rd162];
	add.s32 	%r230, %r12, %r269;
	max.s32 	%r231, %r230, 0;
	min.s32 	%r232, %r231, %r13;
	cvt.s64.s32 	%rd163, %r232;
	mad.lo.s64 	%rd164, %rd22, %rd163, %rd11;
	mad.lo.s64 	%rd165, %rd164, %rd16, %rd9;
	shl.b64 	%rd166, %rd165, 2;
	add.s64 	%rd167, %rd3, %rd166;
	ld.global.f32 	%f158, [%rd167];
	add.s32 	%r233, %r31, %r269;
	max.s32 	%r234, %r233, 0;
	min.s32 	%r235, %r234, %r13;
	cvt.s64.s32 	%rd168, %r235;
	mad.lo.s64 	%rd169, %rd22, %rd168, %rd12;
	mad.lo.s64 	%rd170, %rd169, %rd16, %rd10;
	shl.b64 	%rd171, %rd170, 2;
	add.s64 	%rd172, %rd3, %rd171;
	ld.global.f32 	%f159, [%rd172];
	sub.f32 	%f160, %f158, %f159;
	mul.f32 	%f161, %f157, %f160;
	fma.rn.f32 	%f162, %f160, %f161, %f209;
	add.s32 	%r236, %r228, %r81;
	mad.lo.s32 	%r237, %r236, %r80, %r259;
	mul.wide.s32 	%rd173, %r237, 4;
	add.s64 	%rd174, %rd1, %rd173;
	ld.global.f32 	%f163, [%rd174];
	add.s32 	%r238, %r230, 1;
	max.s32 	%r239, %r238, 0;
	min.s32 	%r240, %r239, %r13;
	cvt.s64.s32 	%rd175, %r240;
	mad.lo.s64 	%rd176, %rd22, %rd175, %rd11;
	mad.lo.s64 	%rd177, %rd176, %rd16, %rd9;
	shl.b64 	%rd178, %rd177, 2;
	add.s64 	%rd179, %rd3, %rd178;
	ld.global.f32 	%f164, [%rd179];
	add.s32 	%r241, %r233, 1;
	max.s32 	%r242, %r241, 0;
	min.s32 	%r243, %r242, %r13;
	cvt.s64.s32 	%rd180, %r243;
	mad.lo.s64 	%rd181, %rd22, %rd180, %rd12;
	mad.lo.s64 	%rd182, %rd181, %rd16, %rd10;
	shl.b64 	%rd183, %rd182, 2;
	add.s64 	%rd184, %rd3, %rd183;
	ld.global.f32 	%f165, [%rd184];
	sub.f32 	%f166, %f164, %f165;
	mul.f32 	%f167, %f163, %f166;
	fma.rn.f32 	%f209, %f166, %f167, %f162;
	add.s32 	%r269, %r269, 2;
$L__BB0_15:
	setp.eq.s32 	%p22, %r16, 0;
	@%p22 bra 	$L__BB0_17;
	mad.lo.s32 	%r244, %r269, %r81, %r260;
	mad.lo.s32 	%r245, %r244, %r80, %r259;
	mul.wide.s32 	%rd185, %r245, 4;
	add.s64 	%rd186, %rd1, %rd185;
	ld.global.f32 	%f168, [%rd186];
	add.s32 	%r246, %r12, %r269;
	max.s32 	%r247, %r246, 0;
	min.s32 	%r248, %r247, %r13;
	cvt.s64.s32 	%rd187, %r248;
	mad.lo.s64 	%rd188, %rd22, %rd187, %rd11;
	mad.lo.s64 	%rd189, %rd188, %rd16, %rd9;
	shl.b64 	%rd190, %rd189, 2;
	add.s64 	%rd191, %rd3, %rd190;
	ld.global.f32 	%f169, [%rd191];
	add.s32 	%r249, %r31, %r269;
	max.s32 	%r250, %r249, 0;
	min.s32 	%r251, %r250, %r13;
	cvt.s64.s32 	%rd192, %r251;
	mad.lo.s64 	%rd193, %rd22, %rd192, %rd12;
	mad.lo.s64 	%rd194, %rd193, %rd16, %rd10;
	shl.b64 	%rd195, %rd194, 2;
	add.s64 	%rd196, %rd3, %rd195;
	ld.global.f32 	%f170, [%rd196];
	sub.f32 	%f171, %f169, %f170;
	mul.f32 	%f172, %f168, %f171;
	fma.rn.f32 	%f209, %f171, %f172, %f209;
$L__BB0_17:
	add.s32 	%r260, %r260, 1;
	setp.ne.s32 	%p23, %r260, %r80;
	@%p23 bra 	$L__BB0_9;
	add.s32 	%r259, %r259, 1;
	setp.ne.s32 	%p24, %r259, %r80;
	@%p24 bra 	$L__BB0_8;
	neg.f32 	%f173, %f209;
	div.rn.f32 	%f174, %f173, %f53;
	fma.rn.f32 	%f175, %f174, 0f3BBB989D, 0f3F000000;
	cvt.sat.f32.f32 	%f176, %f175;
	mov.f32 	%f177, 0f4B400001;
	mov.f32 	%f178, 0f437C0000;
	fma.rm.f32 	%f179, %f176, %f178, %f177;
	add.f32 	%f180, %f179, 0fCB40007F;
	neg.f32 	%f181, %f180;
	fma.rn.f32 	%f182, %f174, 0f3FB8AA3B, %f181;
	fma.rn.f32 	%f183, %f174, 0f32A57060, %f182;
	mov.b32 	%r252, %f179;
	shl.b32 	%r253, %r252, 23;
	mov.b32 	%f184, %r253;
	ex2.approx.ftz.f32 	%f185, %f183;
	mul.f32 	%f186, %f185, %f184;
	max.s32 	%r254, %r30, 0;
	min.s32 	%r255, %r254, %r13;
	cvt.s64.s32 	%rd197, %r255;
	mad.lo.s64 	%rd198, %rd22, %rd197, %rd8;
	mad.lo.s64 	%rd199, %rd198, %rd16, %rd7;
	shl.b64 	%rd200, %rd199, 2;
	add.s64 	%rd201, %rd2, %rd200;
	ld.global.f32 	%f187, [%rd201];
	fma.rn.f32 	%f228, %f186, %f187, %f228;
	add.s64 	%rd202, %rd3, %rd200;
	ld.global.f32 	%f188, [%rd202];
	fma.rn.f32 	%f229, %f186, %f188, %f229;
	add.s32 	%r258, %r258, 1;
	setp.ne.s32 	%p25, %r258, %r79;
	@%p25 bra 	$L__BB0_7;
	add.s32 	%r257, %r257, 1;
	setp.ne.s32 	%p26, %r257, %r78;
	@%p26 bra 	$L__BB0_6;
	add.s32 	%r256, %r256, 1;
	setp.eq.s32 	%p27, %r256, %r77;
	@%p27 bra 	$L__BB0_37;
	bra.uni 	$L__BB0_5;
$L__BB0_22:
	and.b32  	%r61, %r79, 7;
	add.s32 	%r62, %r61, -1;
	and.b32  	%r63, %r79, 3;
	mov.f32 	%f58, 0f80000000;
	div.rn.f32 	%f59, %f58, %f53;
	fma.rn.f32 	%f60, %f59, 0f3BBB989D, 0f3F000000;
	cvt.sat.f32.f32 	%f61, %f60;
	mov.f32 	%f62, 0f4B400001;
	mov.f32 	%f63, 0f437C0000;
	fma.rm.f32 	%f64, %f61, %f63, %f62;
	add.f32 	%f65, %f64, 0fCB40007F;
	neg.f32 	%f66, %f65;
	fma.rn.f32 	%f67, %f59, 0f3FB8AA3B, %f66;
	fma.rn.f32 	%f20, %f59, 0f32A57060, %f67;
	mov.b32 	%r111, %f64;
	shl.b32 	%r112, %r111, 23;
	mov.b32 	%f21, %r112;
	and.b32  	%r64, %r79, 2147483640;
	and.b32  	%r65, %r79, 1;
	mov.f32 	%f229, 0f00000000;
	mov.b32 	%r270, 0;
	mov.f32 	%f228, %f229;
$L__BB0_23:
	add.s32 	%r114, %r3, %r270;
	max.s32 	%r115, %r114, 0;
	min.s32 	%r116, %r115, %r8;
	cvt.s64.s32 	%rd13, %r116;
	mov.b32 	%r271, 0;
$L__BB0_24:
	setp.lt.u32 	%p9, %r79, 8;
	add.s32 	%r118, %r4, %r271;
	max.s32 	%r119, %r118, 0;
	min.s32 	%r120, %r119, %r10;
	cvt.s64.s32 	%rd14, %r120;
	mov.b32 	%r274, 0;
	@%p9 bra 	$L__BB0_27;
	ex2.approx.ftz.f32 	%f69, %f20;
	mul.f32 	%f48, %f69, %f21;
	mov.b32 	%r272, 0;
$L__BB0_26:
	.pragma "nounroll";
	add.s32 	%r122, %r6, %r272;
	max.s32 	%r123, %r122, 0;
	min.s32 	%r124, %r123, %r13;
	cvt.s64.s32 	%rd23, %r124;
	mad.lo.s64 	%rd24, %rd22, %rd23, %rd14;
	mad.lo.s64 	%rd25, %rd24, %rd16, %rd13;
	shl.b64 	%rd26, %rd25, 2;
	add.s64 	%rd27, %rd2, %rd26;
	ld.global.f32 	%f70, [%rd27];
	fma.rn.f32 	%f71, %f48, %f70, %f228;
	add.s64 	%rd28, %rd3, %rd26;
	ld.global.f32 	%f72, [%rd28];
	fma.rn.f32 	%f73, %f48, %f72, %f229;
	add.s32 	%r125, %r122, 1;
	max.s32 	%r126, %r125, 0;
	min.s32 	%r127, %r126, %r13;
	cvt.s64.s32 	%rd29, %r127;
	mad.lo.s64 	%rd30, %rd22, %rd29, %rd14;
	mad.lo.s64 	%rd31, %rd30, %rd16, %rd13;
	shl.b64 	%rd32, %rd31, 2;
	add.s64 	%rd33, %rd2, %rd32;
	ld.global.f32 	%f74, [%rd33];
	fma.rn.f32 	%f75, %f48, %f74, %f71;
	add.s64 	%rd34, %rd3, %rd32;
	ld.global.f32 	%f76, [%rd34];
	fma.rn.f32 	%f77, %f48, %f76, %f73;
	add.s32 	%r128, %r122, 2;
	max.s32 	%r129, %r128, 0;
	min.s32 	%r130, %r129, %r13;
	cvt.s64.s32 	%rd35, %r130;
	mad.lo.s64 	%rd36, %rd22, %rd35, %rd14;
	mad.lo.s64 	%rd37, %rd36, %rd16, %rd13;
	shl.b64 	%rd38, %rd37, 2;
	add.s64 	%rd39, %rd2, %rd38;
	ld.global.f32 	%f78, [%rd39];
	fma.rn.f32 	%f79, %f48, %f78, %f75;
	add.s64 	%rd40, %rd3, %rd38;
	ld.global.f32 	%f80, [%rd40];
	fma.rn.f32 	%f81, %f48, %f80, %f77;
	add.s32 	%r131, %r122, 3;
	max.s32 	%r132, %r131, 0;
	min.s32 	%r133, %r132, %r13;
	cvt.s64.s32 	%rd41, %r133;
	mad.lo.s64 	%rd42, %rd22, %rd41, %rd14;
	mad.lo.s64 	%rd43, %rd42, %rd16, %rd13;
	shl.b64 	%rd44, %rd43, 2;
	add.s64 	%rd45, %rd2, %rd44;
	ld.global.f32 	%f82, [%rd45];
	fma.rn.f32 	%f83, %f48, %f82, %f79;
	add.s64 	%rd46, %rd3, %rd44;
	ld.global.f32 	%f84, [%rd46];
	fma.rn.f32 	%f85, %f48, %f84, %f81;
	add.s32 	%r134, %r122, 4;
	max.s32 	%r135, %r134, 0;
	min.s32 	%r136, %r135, %r13;
	cvt.s64.s32 	%rd47, %r136;
	mad.lo.s64 	%rd48, %rd22, %rd47, %rd14;
	mad.lo.s64 	%rd49, %rd48, %rd16, %rd13;
	shl.b64 	%rd50, %rd49, 2;
	add.s64 	%rd51, %rd2, %rd50;
	ld.global.f32 	%f86, [%rd51];
	fma.rn.f32 	%f87, %f48, %f86, %f83;
	add.s64 	%rd52, %rd3, %rd50;
	ld.global.f32 	%f88, [%rd52];
	fma.rn.f32 	%f89, %f48, %f88, %f85;
	add.s32 	%r137, %r122, 5;
	max.s32 	%r138, %r137, 0;
	min.s32 	%r139, %r138, %r13;
	cvt.s64.s32 	%rd53, %r139;
	mad.lo.s64 	%rd54, %rd22, %rd53, %rd14;
	mad.lo.s64 	%rd55, %rd54, %rd16, %rd13;
	shl.b64 	%rd56, %rd55, 2;
	add.s64 	%rd57, %rd2, %rd56;
	ld.global.f32 	%f90, [%rd57];
	fma.rn.f32 	%f91, %f48, %f90, %f87;
	add.s64 	%rd58, %rd3, %rd56;
	ld.global.f32 	%f92, [%rd58];
	fma.rn.f32 	%f93, %f48, %f92, %f89;
	add.s32 	%r140, %r122, 6;
	max.s32 	%r141, %r140, 0;
	min.s32 	%r142, %r141, %r13;
	cvt.s64.s32 	%rd59, %r142;
	mad.lo.s64 	%rd60, %rd22, %rd59, %rd14;
	mad.lo.s64 	%rd61, %rd60, %rd16, %rd13;
	shl.b64 	%rd62, %rd61, 2;
	add.s64 	%rd63, %rd2, %rd62;
	ld.global.f32 	%f94, [%rd63];
	fma.rn.f32 	%f95, %f48, %f94, %f91;
	add.s64 	%rd64, %rd3, %rd62;
	ld.global.f32 	%f96, [%rd64];
	fma.rn.f32 	%f97, %f48, %f96, %f93;
	add.s32 	%r143, %r122, 7;
	max.s32 	%r144, %r143, 0;
	min.s32 	%r145, %r144, %r13;
	cvt.s64.s32 	%rd65, %r145;
	mad.lo.s64 	%rd66, %rd22, %rd65, %rd14;
	mad.lo.s64 	%rd67, %rd66, %rd16, %rd13;
	shl.b64 	%rd68, %rd67, 2;
	add.s64 	%rd69, %rd2, %rd68;
	ld.global.f32 	%f98, [%rd69];
	fma.rn.f32 	%f228, %f48, %f98, %f95;
	add.s64 	%rd70, %rd3, %rd68;
	ld.global.f32 	%f99, [%rd70];
	fma.rn.f32 	%f229, %f48, %f99, %f97;
	add.s32 	%r272, %r272, 8;
	setp.ne.s32 	%p10, %r272, %r64;
	mov.u32 	%r274, %r64;
	@%p10 bra 	$L__BB0_26;
$L__BB0_27:
	setp.eq.s32 	%p11, %r61, 0;
	@%p11 bra 	$L__BB0_35;
	setp.lt.u32 	%p12, %r62, 3;
	@%p12 bra 	$L__BB0_30;
	add.s32 	%r146, %r6, %r274;
	ex2.approx.ftz.f32 	%f101, %f20;
	mul.f32 	%f102, %f101, %f21;
	max.s32 	%r147, %r146, 0;
	min.s32 	%r148, %r147, %r13;
	cvt.s64.s32 	%rd71, %r148;
	mad.lo.s64 	%rd72, %rd22, %rd71, %rd14;
	mad.lo.s64 	%rd73, %rd72, %rd16, %rd13;
	shl.b64 	%rd74, %rd73, 2;
	add.s64 	%rd75, %rd2, %rd74;
	ld.global.f32 	%f103, [%rd75];
	fma.rn.f32 	%f104, %f102, %f103, %f228;
	add.s64 	%rd76, %rd3, %rd74;
	ld.global.f32 	%f105, [%rd76];
	fma.rn.f32 	%f106, %f102, %f105, %f229;
	add.s32 	%r149, %r146, 1;
	max.s32 	%r150, %r149, 0;
	min.s32 	%r151, %r150, %r13;
	cvt.s64.s32 	%rd77, %r151;
	mad.lo.s64 	%rd78, %rd22, %rd77, %rd14;
	mad.lo.s64 	%rd79, %rd78, %rd16, %rd13;
	shl.b64 	%rd80, %rd79, 2;
	add.s64 	%rd81, %rd2, %rd80;
	ld.global.f32 	%f107, [%rd81];
	fma.rn.f32 	%f108, %f102, %f107, %f104;
	add.s64 	%rd82, %rd3, %rd80;
	ld.global.f32 	%f109, [%rd82];
	fma.rn.f32 	%f110, %f102, %f109, %f106;
	add.s32 	%r152, %r146, 2;
	max.s32 	%r153, %r152, 0;
	min.s32 	%r154, %r153, %r13;
	cvt.s64.s32 	%rd83, %r154;
	mad.lo.s64 	%rd84, %rd22, %rd83, %rd14;
	mad.lo.s64 	%rd85, %rd84, %rd16, %rd13;
	shl.b64 	%rd86, %rd85, 2;
	add.s64 	%rd87, %rd2, %rd86;
	ld.global.f32 	%f111, [%rd87];
	fma.rn.f32 	%f112, %f102, %f111, %f108;
	add.s64 	%rd88, %rd3, %rd86;
	ld.global.f32 	%f113, [%rd88];
	fma.rn.f32 	%f114, %f102, %f113, %f110;
	add.s32 	%r155, %r146, 3;
	max.s32 	%r156, %r155, 0;
	min.s32 	%r157, %r156, %r13;
	cvt.s64.s32 	%rd89, %r157;
	mad.lo.s64 	%rd90, %rd22, %rd89, %rd14;
	mad.lo.s64 	%rd91, %rd90, %rd16, %rd13;
	shl.b64 	%rd92, %rd91, 2;
	add.s64 	%rd93, %rd2, %rd92;
	ld.global.f32 	%f115, [%rd93];
	fma.rn.f32 	%f228, %f102, %f115, %f112;
	add.s64 	%rd94, %rd3, %rd92;
	ld.global.f32 	%f116, [%rd94];
	fma.rn.f32 	%f229, %f102, %f116, %f114;
	add.s32 	%r274, %r274, 4;
$L__BB0_30:
	setp.eq.s32 	%p13, %r63, 0;
	@%p13 bra 	$L__BB0_35;
	setp.eq.s32 	%p14, %r63, 1;
	@%p14 bra 	$L__BB0_33;
	add.s32 	%r158, %r6, %r274;
	ex2.approx.ftz.f32 	%f118, %f20;
	mul.f32 	%f119, %f118, %f21;
	max.s32 	%r159, %r158, 0;
	min.s32 	%r160, %r159, %r13;
	cvt.s64.s32 	%rd95, %r160;
	mad.lo.s64 	%rd96, %rd22, %rd95, %rd14;
	mad.lo.s64 	%rd97, %rd96, %rd16, %rd13;
	shl.b64 	%rd98, %rd97, 2;
	add.s64 	%rd99, %rd2, %rd98;
	ld.global.f32 	%f120, [%rd99];
	fma.rn.f32 	%f121, %f119, %f120, %f228;
	add.s64 	%rd100, %rd3, %rd98;
	ld.global.f32 	%f122, [%rd100];
	fma.rn.f32 	%f123, %f119, %f122, %f229;
	add.s32 	%r161, %r158, 1;
	max.s32 	%r162, %r161, 0;
	min.s32 	%r163, %r162, %r13;
	cvt.s64.s32 	%rd101, %r163;
	mad.lo.s64 	%rd102, %rd22, %rd101, %rd14;
	mad.lo.s64 	%rd103, %rd102, %rd16, %rd13;
	shl.b64 	%rd104, %rd103, 2;
	add.s64 	%rd105, %rd2, %rd104;
	ld.global.f32 	%f124, [%rd105];
	fma.rn.f32 	%f228, %f119, %f124, %f121;
	add.s64 	%rd106, %rd3, %rd104;
	ld.global.f32 	%f125, [%rd106];
	fma.rn.f32 	%f229, %f119, %f125, %f123;
	add.s32 	%r274, %r274, 2;
$L__BB0_33:
	setp.eq.s32 	%p15, %r65, 0;
	@%p15 bra 	$L__BB0_35;
	add.s32 	%r164, %r6, %r274;
	ex2.approx.ftz.f32 	%f126, %f20;
	mul.f32 	%f127, %f126, %f21;
	max.s32 	%r165, %r164, 0;
	min.s32 	%r166, %r165, %r13;
	cvt.s64.s32 	%rd107, %r166;
	mad.lo.s64 	%rd108, %rd22, %rd107, %rd14;
	mad.lo.s64 	%rd109, %rd108, %rd16, %rd13;
	shl.b64 	%rd110, %rd109, 2;
	add.s64 	%rd111, %rd2, %rd110;
	ld.global.f32 	%f128, [%rd111];
	fma.rn.f32 	%f228, %f127, %f128, %f228;
	add.s64 	%rd112, %rd3, %rd110;
	ld.global.f32 	%f129, [%rd112];
	fma.rn.f32 	%f229, %f127, %f129, %f229;
$L__BB0_35:
	add.s32 	%r271, %r271, 1;
	setp.ne.s32 	%p16, %r271, %r78;
	@%p16 bra 	$L__BB0_24;
	add.s32 	%r270, %r270, 1;
	setp.ne.s32 	%p17, %r270, %r77;
	@%p17 bra 	$L__BB0_23;
$L__BB0_37:
	ld.param.f32 	%f193, [_Z13hyprNlmKernelPfPKfS1_S1_ffiiimmmiii_param_5];
	ld.param.u64 	%rd209, [_Z13hyprNlmKernelPfPKfS1_S1_ffiiimmmiii_param_0];
	add.f32 	%f189, %f193, %f229;
	div.rn.f32 	%f190, %f228, %f189;
	mad.lo.s64 	%rd203, %rd22, %rd6, %rd5;
	mad.lo.s64 	%rd204, %rd203, %rd16, %rd4;
	shl.b64 	%rd205, %rd204, 2;
	add.s64 	%rd206, %rd3, %rd205;
	ld.global.f32 	%f191, [%rd206];
	mul.f32 	%f192, %f190, %f191;
	cvta.to.global.u64 	%rd207, %rd209;
	add.s64 	%rd208, %rd207, %rd205;
	st.global.f32 	[%rd208], %f192;
$L__BB0_38:
	ret;

}
	// .globl	_Z9nlmKernelPfPKfS1_S1_ffiiimmmiii
.visible .entry _Z9nlmKernelPfPKfS1_S1_ffiiimmmiii(
	.param .u64 .ptr .align 1 _Z9nlmKernelPfPKfS1_S1_ffiiimmmiii_param_0,
	.param .u64 .ptr .align 1 _Z9nlmKernelPfPKfS1_S1_ffiiimmmiii_param_1,
	.param .u64 .ptr .align 1 _Z9nlmKernelPfPKfS1_S1_ffiiimmmiii_param_2,
	.param .u64 .ptr .align 1 _Z9nlmKernelPfPKfS1_S1_ffiiimmmiii_param_3,
	.param .f32 _Z9nlmKernelPfPKfS1_S1_ffiiimmmiii_param_4,
	.param .f32 _Z9nlmKernelPfPKfS1_S1_ffiiimmmiii_param_5,
	.param .u32 _Z9nlmKernelPfPKfS1_S1_ffiiimmmiii_param_6,
	.param .u32 _Z9nlmKernelPfPKfS1_S1_ffiiimmmiii_param_7,
	.param .u32 _Z9nlmKernelPfPKfS1_S1_ffiiimmmiii_param_8,
	.param .u64 _Z9nlmKernelPfPKfS1_S1_ffiiimmmiii_param_9,
	.param .u64 _Z9nlmKernelPfPKfS1_S1_ffiiimmmiii_param_10,
	.param .u64 _Z9nlmKernelPfPKfS1_S1_ffiiimmmiii_param_11,
	.param .u32 _Z9nlmKernelPfPKfS1_S1_ffiiimmmiii_param_12,
	.param .u32 _Z9nlmKernelPfPKfS1_S1_ffiiimmmiii_param_13,
	.param .u32 _Z9nlmKernelPfPKfS1_S1_ffiiimmmiii_param_14
)
{
	.reg .pred 	%p<28>;
	.reg .b32 	%r<276>;
	.reg .b32 	%f<214>;
	.reg .b64 	%rd<193>;

	ld.param.u64 	%rd19, [_Z9nlmKernelPfPKfS1_S1_ffiiimmmiii_param_1];
	ld.param.u64 	%rd20, [_Z9nlmKernelPfPKfS1_S1_ffiiimmmiii_param_2];
	ld.param.u64 	%rd21, [_Z9nlmKernelPfPKfS1_S1_ffiiimmmiii_param_3];
	ld.param.f32 	%f53, [_Z9nlmKernelPfPKfS1_S1_ffiiimmmiii_param_4];
	ld.param.u32 	%r77, [_Z9nlmKernelPfPKfS1_S1_ffiiimmmiii_param_6];
	ld.param.u32 	%r78, [_Z9nlmKernelPfPKfS1_S1_ffiiimmmiii_param_7];
	ld.param.u32 	%r79, [_Z9nlmKernelPfPKfS1_S1_ffiiimmmiii_param_8];
	ld.param.u64 	%rd16, [_Z9nlmKernelPfPKfS1_S1_ffiiimmmiii_param_9];
	ld.param.u64 	%rd22, [_Z9nlmKernelPfPKfS1_S1_ffiiimmmiii_param_10];
	ld.param.u64 	%rd18, [_Z9nlmKernelPfPKfS1_S1_ffiiimmmiii_param_11];
	ld.param.u32 	%r80, [_Z9nlmKernelPfPKfS1_S1_ffiiimmmiii_param_12];
	ld.param.u32 	%r81, [_Z9nlmKernelPfPKfS1_S1_ffiiimmmiii_param_13];
	ld.param.u32 	%r82, [_Z9nlmKernelPfPKfS1_S1_ffiiimmmiii_param_14];
	cvta.to.global.u64 	%rd1, %rd20;
	cvta.to.global.u64 	%rd2, %rd21;
	cvta.to.global.u64 	%rd3, %rd19;
	mov.u32 	%r83, %ctaid.x;
	mov.u32 	%r84, %ntid.x;
	mov.u32 	%r85, %tid.x;
	mad.lo.s32 	%r86, %r83, %r84, %r85;
	mov.u32 	%r87, %ctaid.y;
	mov.u32 	%r88, %ntid.y;
	mov.u32 	%r89, %tid.y;
	mad.lo.s32 	%r90, %r87, %r88, %r89;
	mov.u32 	%r92, %ctaid.z;
	mov.u32 	%r93, %ntid.z;
	mul.lo.s32 	%r1, %r92, %r93;
	mov.u32 	%r2, %tid.z;
	add.s32 	%r94, %r1, %r2;
	cvt.s64.s32 	%rd4, %r86;
	setp.le.u64 	%p1, %rd16, %rd4;
	cvt.u64.u32 	%rd5, %r90;
	setp.le.u64 	%p2, %rd22, %rd5;
	or.pred  	%p3, %p1, %p2;
	cvt.u64.u32 	%rd6, %r94;
	setp.le.u64 	%p4, %rd18, %rd6;
	or.pred  	%p5, %p3, %p4;
	mov.f32 	%f210, 0f00000000;
	mov.f32 	%f211, 0f00000000;
	@%p5 bra 	$L__BB1_38;
	setp.lt.s32 	%p6, %r77, 1;
	@%p6 bra 	$L__BB1_37;
	cvt.u32.u64 	%r95, %rd6;
	cvt.u32.u64 	%r96, %rd4;
	cvt.u32.u64 	%r97, %rd5;
	shr.u32 	%r98, %r77, 1;
	sub.s32 	%r3, %r96, %r98;
	shr.u32 	%r99, %r78, 1;
	sub.s32 	%r4, %r97, %r99;
	shr.u32 	%r5, %r79, 1;
	sub.s32 	%r6, %r95, %r5;
	shr.u32 	%r7, %r80, 1;
	cvt.u32.u64 	%r100, %rd16;
	add.s32 	%r8, %r100, -1;
	shr.u32 	%r101, %r81, 31;
	add.s32 	%r102, %r81, %r101;
	shr.s32 	%r103, %r102, 1;
	neg.s32 	%r9, %r103;
	cvt.u32.u64 	%r104, %rd22;
	add.s32 	%r10, %r104, -1;
	shr.u32 	%r105, %r82, 31;
	add.s32 	%r106, %r82, %r105;
	shr.s32 	%r107, %r106, 1;
	neg.s32 	%r11, %r107;
	sub.s32 	%r12, %r95, %r107;
	cvt.u32.u64 	%r108, %rd18;
	add.s32 	%r13, %r108, -1;
	min.s32 	%r109, %r78, %r79;
	setp.lt.s32 	%p7, %r109, 1;
	@%p7 bra 	$L__BB1_37;
	setp.lt.s32 	%p8, %r80, 1;
	@%p8 bra 	$L__BB1_22;
	and.b32  	%r14, %r80, 3;
	and.b32  	%r15, %r80, 2147483644;
	and.b32  	%r16, %r80, 1;
	neg.s32 	%r17, %r15;
	add.s32 	%r168, %r2, %r11;
	add.s32 	%r169, %r168, %r1;
	add.s32 	%r18, %r169, 3;
	sub.s32 	%r19, %r18, %r5;
	mul.lo.s32 	%r170, %r81, %r80;
	shl.b32 	%r20, %r170, 2;
	shl.b32 	%r21, %r81, 1;
	mul.lo.s32 	%r22, %r81, 3;
	add.s32 	%r23, %r9, %r97;
	sub.s32 	%r24, %r96, %r7;
	mov.f32 	%f211, 0f00000000;
	mov.b32 	%r256, 0;
	mov.f32 	%f210, %f211;
$L__BB1_5:
	cvt.u32.u64 	%r174, %rd4;
	shr.u32 	%r175, %r77, 1;
	sub.s32 	%r176, %r174, %r175;
	add.s32 	%r177, %r176, %r256;
	shr.u32 	%r178, %r80, 1;
	sub.s32 	%r26, %r177, %r178;
	max.s32 	%r179, %r177, 0;
	min.s32 	%r180, %r179, %r8;
	cvt.s64.s32 	%rd7, %r180;
	mov.b32 	%r257, 0;
$L__BB1_6:
	cvt.u32.u64 	%r182, %rd5;
	shr.u32 	%r183, %r78, 1;
	sub.s32 	%r184, %r182, %r183;
	add.s32 	%r185, %r184, %r257;
	add.s32 	%r28, %r185, %r9;
	max.s32 	%r186, %r185, 0;
	min.s32 	%r187, %r186, %r10;
	cvt.s64.s32 	%rd8, %r187;
	mov.b32 	%r258, 0;
$L__BB1_7:
	add.s32 	%r30, %r6, %r258;
	add.s32 	%r31, %r30, %r11;
	add.s32 	%r32, %r19, %r258;
	mov.f32 	%f191, 0f00000000;
	mov.b32 	%r259, 0;
$L__BB1_8:
	add.s32 	%r190, %r24, %r259;
	max.s32 	%r191, %r190, 0;
	min.s32 	%r192, %r191, %r8;
	cvt.s64.s32 	%rd9, %r192;
	add.s32 	%r193, %r26, %r259;
	max.s32 	%r194, %r193, 0;
	min.s32 	%r195, %r194, %r8;
	cvt.s64.s32 	%rd10, %r195;
	mov.b32 	%r260, 0;
$L__BB1_9:
	setp.lt.u32 	%p18, %r80, 4;
	add.s32 	%r197, %r23, %r260;
	max.s32 	%r198, %r197, 0;
	min.s32 	%r199, %r198, %r10;
	cvt.s64.s32 	%rd11, %r199;
	add.s32 	%r200, %r28, %r260;
	max.s32 	%r201, %r200, 0;
	min.s32 	%r202, %r201, %r10;
	cvt.s64.s32 	%rd12, %r202;
	mov.b32 	%r269, 0;
	@%p18 bra 	$L__BB1_12;
	add.s32 	%r203, %r81, %r260;
	mad.lo.s32 	%r264, %r80, %r203, %r259;
	add.s32 	%r204, %r21, %r260;
	mad.lo.s32 	%r263, %r80, %r204, %r259;
	add.s32 	%r205, %r22, %r260;
	mad.lo.s32 	%r262, %r80, %r205, %r259;
	mad.lo.s32 	%r261, %r80, %r260, %r259;
	mov.u32 	%r265, %r18;
	mov.u32 	%r266, %r32;
	mov.u32 	%r267, %r17;
$L__BB1_11:
	.pragma "nounroll";
	mul.wide.s32 	%rd98, %r261, 4;
	add.s64 	%rd99, %rd2, %rd98;
	ld.global.f32 	%f118, [%rd99];
	add.s32 	%r206, %r265, -2;
	add.s32 	%r207, %r265, -3;
	max.s32 	%r208, %r207, 0;
	min.s32 	%r209, %r208, %r13;
	cvt.s64.s32 	%rd100, %r209;
	mad.lo.s64 	%rd101, %rd22, %rd100, %rd11;
	mad.lo.s64 	%rd102, %rd101, %rd16, %rd9;
	shl.b64 	%rd103, %rd102, 2;
	add.s64 	%rd104, %rd1, %rd103;
	ld.global.f32 	%f119, [%rd104];
	add.s32 	%r210, %r266, -2;
	add.s32 	%r211, %r266, -3;
	max.s32 	%r212, %r211, 0;
	min.s32 	%r213, %r212, %r13;
	cvt.s64.s32 	%rd105, %r213;
	mad.lo.s64 	%rd106, %rd22, %rd105, %rd12;
	mad.lo.s64 	%rd107, %rd106, %rd16, %rd10;
	shl.b64 	%rd108, %rd107, 2;
	add.s64 	%rd109, %rd1, %rd108;
	ld.global.f32 	%f120, [%rd109];
	sub.f32 	%f121, %f119, %f120;
	mul.f32 	%f122, %f118, %f121;
	fma.rn.f32 	%f123, %f121, %f122, %f191;
	mul.wide.s32 	%rd110, %r264, 4;
	add.s64 	%rd111, %rd2, %rd110;
	ld.global.f32 	%f124, [%rd111];
	max.s32 	%r214, %r206, 0;
	min.s32 	%r215, %r214, %r13;
	cvt.s64.s32 	%rd112, %r215;
	mad.lo.s64 	%rd113, %rd22, %rd112, %rd11;
	mad.lo.s64 	%rd114, %rd113, %rd16, %rd9;
	shl.b64 	%rd115, %rd114, 2;
	add.s64 	%rd116, %rd1, %rd115;
	ld.global.f32 	%f125, [%rd116];
	max.s32 	%r216, %r210, 0;
	min.s32 	%r217, %r216, %r13;
	cvt.s64.s32 	%rd117, %r217;
	mad.lo.s64 	%rd118, %rd22, %rd117, %rd12;
	mad.lo.s64 	%rd119, %rd118, %rd16, %rd10;
	shl.b64 	%rd120, %rd119, 2;
	add.s64 	%rd121, %rd1, %rd120;
	ld.global.f32 	%f126, [%rd121];
	sub.f32 	%f127, %f125, %f126;
	mul.f32 	%f128, %f124, %f127;
	fma.rn.f32 	%f129, %f127, %f128, %f123;
	mul.wide.s32 	%rd122, %r263, 4;
	add.s64 	%rd123, %rd2, %rd122;
	ld.global.f32 	%f130, [%rd123];
	add.s32 	%r218, %r265, -1;
	max.s32 	%r219, %r218, 0;
	min.s32 	%r220, %r219, %r13;
	cvt.s64.s32 	%rd124, %r220;
	mad.lo.s64 	%rd125, %rd22, %rd124, %rd11;
	mad.lo.s64 	%rd126, %rd125, %rd16, %rd9;
	shl.b64 	%rd127, %rd126, 2;
	add.s64 	%rd128, %rd1, %rd127;
	ld.global.f32 	%f131, [%rd128];
	add.s32 	%r221, %r266, -1;
	max.s32 	%r222, %r221, 0;
	min.s32 	%r223, %r222, %r13;
	cvt.s64.s32 	%rd129, %r223;
	mad.lo.s64 	%rd130, %rd22, %rd129, %rd12;
	mad.lo.s64 	%rd131, %rd130, %rd16, %rd10;
	shl.b64 	%rd132, %rd131, 2;
	add.s64 	%rd133, %rd1, %rd132;
	ld.global.f32 	%f132, [%rd133];
	sub.f32 	%f133, %f131, %f132;
	mul.f32 	%f134, %f130, %f133;
	fma.rn.f32 	%f135, %f133, %f134, %f129;
	mul.wide.s32 	%rd134, %r262, 4;
	add.s64 	%rd135, %rd2, %rd134;
	ld.global.f32 	%f136, [%rd135];
	max.s32 	%r224, %r265, 0;
	min.s32 	%r225, %r224, %r13;
	cvt.s64.s32 	%rd136, %r225;
	mad.lo.s64 	%rd137, %rd22, %rd136, %rd11;
	mad.lo.s64 	%rd138, %rd137, %rd16, %rd9;
	shl.b64 	%rd139, %rd138, 2;
	add.s64 	%rd140, %rd1, %rd139;
	ld.global.f32 	%f137, [%rd140];
	max.s32 	%r226, %r266, 0;
	min.s32 	%r227, %r226, %r13;
	cvt.s64.s32 	%rd141, %r227;
	mad.lo.s64 	%rd142, %rd22, %rd141, %rd12;
	mad.lo.s64 	%rd143, %rd142, %rd16, %rd10;
	shl.b64 	%rd144, %rd143, 2;
	add.s64 	%rd145, %rd1, %rd144;
	ld.global.f32 	%f138, [%rd145];
	sub.f32 	%f139, %f137, %f138;
	mul.f32 	%f140, %f136, %f139;
	fma.rn.f32 	%f191, %f139, %f140, %f135;
	add.s32 	%r267, %r267, 4;
	add.s32 	%r266, %r266, 4;
	add.s32 	%r265, %r265, 4;
	add.s32 	%r264, %r264, %r20;
	add.s32 	%r263, %r263, %r20;
	add.s32 	%r262, %r262, %r20;
	add.s32 	%r261, %r261, %r20;
	setp.ne.s32 	%p19, %r267, 0;
	mov.u32 	%r269, %r15;
	@%p19 bra 	$L__BB1_11;
$L__BB1_12:
	setp.eq.s32 	%p20, %r14, 0;
	@%p20 bra 	$L__BB1_17;
	setp.eq.s32 	%p21, %r14, 1;
	@%p21 bra 	$L__BB1_15;
	mad.lo.s32 	%r228, %r269, %r81, %r260;
	mad.lo.s32 	%r229, %r228, %r80, %r259;
	mul.wide.s32 	%rd146, %r229, 4;
	add.s64 	%rd147, %rd2, %rd146;
	ld.global.f32 	%f142, [%rd147];
	add.s32 	%r230, %r12, %r269;
	max.s32 	%r231, %r230, 0;
	min.s32 	%r232, %r231, %r13;
	cvt.s64.s32 	%rd148, %r232;
	mad.lo.s64 	%rd149, %rd22, %rd148, %rd11;
	mad.lo.s64 	%rd150, %rd149, %rd16, %rd9;
	shl.b64 	%rd151, %rd150, 2;
	add.s64 	%rd152, %rd1, %rd151;
	ld.global.f32 	%f143, [%rd152];
	add.s32 	%r233, %r31, %r269;
	max.s32 	%r234, %r233, 0;
	min.s32 	%r235, %r234, %r13;
	cvt.s64.s32 	%rd153, %r235;
	mad.lo.s64 	%rd154, %rd22, %rd153, %rd12;
	mad.lo.s64 	%rd155, %rd154, %rd16, %rd10;
	shl.b64 	%rd156, %rd155, 2;
	add.s64 	%rd157, %rd1, %rd156;
	ld.global.f32 	%f144, [%rd157];
	sub.f32 	%f145, %f143, %f144;
	mul.f32 	%f146, %f142, %f145;
	fma.rn.f32 	%f147, %f145, %f146, %f191;
	add.s32 	%r236, %r228, %r81;
	mad.lo.s32 	%r237, %r236, %r80, %r259;
	mul.wide.s32 	%rd158, %r237, 4;
	add.s64 	%rd159, %rd2, %rd158;
	ld.global.f32 	%f148, [%rd159];
	add.s32 	%r238, %r230, 1;
	max.s32 	%r239, %r238, 0;
	min.s32 	%r240, %r239, %r13;
	cvt.s64.s32 	%rd160, %r240;
	mad.lo.s64 	%rd161, %rd22, %rd160, %rd11;
	mad.lo.s64 	%rd162, %rd161, %rd16, %rd9;
	shl.b64 	%rd163, %rd162, 2;
	add.s64 	%rd164, %rd1, %rd163;
	ld.global.f32 	%f149, [%rd164];
	add.s32 	%r241, %r233, 1;
	max.s32 	%r242, %r241, 0;
	min.s32 	%r243, %r242, %r13;
	cvt.s64.s32 	%rd165, %r243;
	mad.lo.s64 	%rd166, %rd22, %rd165, %rd12;
	mad.lo.s64 	%rd167, %rd166, %rd16, %rd10;
	shl.b64 	%rd168, %rd167, 2;
	add.s64 	%rd169, %rd1, %rd168;
	ld.global.f32 	%f150, [%rd169];
	sub.f32 	%f151, %f149, %f150;
	mul.f32 	%f152, %f148, %f151;
	fma.rn.f32 	%f191, %f151, %f152, %f147;
	add.s32 	%r269, %r269, 2;
$L__BB1_15:
	setp.eq.s32 	%p22, %r16, 0;
	@%p22 bra 	$L__BB1_17;
	mad.lo.s32 	%r244, %r269, %r81, %r260;
	mad.lo.s32 	%r245, %r244, %r80, %r259;
	mul.wide.s32 	%rd170, %r245, 4;
	add.s64 	%rd171, %rd2, %rd170;
	ld.global.f32 	%f153, [%rd171];
	add.s32 	%r246, %r12, %r269;
	max.s32 	%r247, %r246, 0;
	min.s32 	%r248, %r247, %r13;
	cvt.s64.s32 	%rd172, %r248;
	mad.lo.s64 	%rd173, %rd22, %rd172, %rd11;
	mad.lo.s64 	%rd174, %rd173, %rd16, %rd9;
	shl.b64 	%rd175, %rd174, 2;
	add.s64 	%rd176, %rd1, %rd175;
	ld.global.f32 	%f154, [%rd176];
	add.s32 	%r249, %r31, %r269;
	max.s32 	%r250, %r249, 0;
	min.s32 	%r251, %r250, %r13;
	cvt.s64.s32 	%rd177, %r251;
	mad.lo.s64 	%rd178, %rd22, %rd177, %rd12;
	mad.lo.s64 	%rd179, %rd178, %rd16, %rd10;
	shl.b64 	%rd180, %rd179, 2;
	add.s64 	%rd181, %rd1, %rd180;
	ld.global.f32 	%f155, [%rd181];
	sub.f32 	%f156, %f154, %f155;
	mul.f32 	%f157, %f153, %f156;
	fma.rn.f32 	%f191, %f156, %f157, %f191;
$L__BB1_17:
	add.s32 	%r260, %r260, 1;
	setp.ne.s32 	%p23, %r260, %r80;
	@%p23 bra 	$L__BB1_9;
	add.s32 	%r259, %r259, 1;
	setp.ne.s32 	%p24, %r259, %r80;
	@%p24 bra 	$L__BB1_8;
	neg.f32 	%f158, %f191;
	div.rn.f32 	%f159, %f158, %f53;
	fma.rn.f32 	%f160, %f159, 0f3BBB989D, 0f3F000000;
	cvt.sat.f32.f32 	%f161, %f160;
	mov.f32 	%f162, 0f4B400001;
	mov.f32 	%f163, 0f437C0000;
	fma.rm.f32 	%f164, %f161, %f163, %f162;
	add.f32 	%f165, %f164, 0fCB40007F;
	neg.f32 	%f166, %f165;
	fma.rn.f32 	%f167, %f159, 0f3FB8AA3B, %f166;
	fma.rn.f32 	%f168, %f159, 0f32A57060, %f167;
	mov.b32 	%r252, %f164;
	shl.b32 	%r253, %r252, 23;
	mov.b32 	%f169, %r253;
	ex2.approx.ftz.f32 	%f170, %f168;
	mul.f32 	%f171, %f170, %f169;
	max.s32 	%r254, %r30, 0;
	min.s32 	%r255, %r254, %r13;
	cvt.s64.s32 	%rd182, %r255;
	mad.lo.s64 	%rd183, %rd22, %rd182, %rd8;
	mad.lo.s64 	%rd184, %rd183, %rd16, %rd7;
	shl.b64 	%rd185, %rd184, 2;
	add.s64 	%rd186, %rd3, %rd185;
	ld.global.f32 	%f172, [%rd186];
	fma.rn.f32 	%f210, %f171, %f172, %f210;
	add.f32 	%f211, %f211, %f171;
	add.s32 	%r258, %r258, 1;
	setp.ne.s32 	%p25, %r258, %r79;
	@%p25 bra 	$L__BB1_7;
	add.s32 	%r257, %r257, 1;
	setp.ne.s32 	%p26, %r257, %r78;
	@%p26 bra 	$L__BB1_6;
	add.s32 	%r256, %r256, 1;
	setp.eq.s32 	%p27, %r256, %r77;
	@%p27 bra 	$L__BB1_37;
	bra.uni 	$L__BB1_5;
$L__BB1_22:
	and.b32  	%r61, %r79, 7;
	add.s32 	%r62, %r61, -1;
	and.b32  	%r63, %r79, 3;
	mov.f32 	%f58, 0f80000000;
	div.rn.f32 	%f59, %f58, %f53;
	fma.rn.f32 	%f60, %f59, 0f3BBB989D, 0f3F000000;
	cvt.sat.f32.f32 	%f61, %f60;
	mov.f32 	%f62, 0f4B400001;
	mov.f32 	%f63, 0f437C0000;
	fma.rm.f32 	%f64, %f61, %f63, %f62;
	add.f32 	%f65, %f64, 0fCB40007F;
	neg.f32 	%f66, %f65;
	fma.rn.f32 	%f67, %f59, 0f3FB8AA3B, %f66;
	fma.rn.f32 	%f20, %f59, 0f32A57060, %f67;
	mov.b32 	%r111, %f64;
	shl.b32 	%r112, %r111, 23;
	mov.b32 	%f21, %r112;
	and.b32  	%r64, %r79, 2147483640;
	and.b32  	%r65, %r79, 1;
	mov.f32 	%f211, 0f00000000;
	mov.b32 	%r270, 0;
	mov.f32 	%f210, %f211;
$L__BB1_23:
	add.s32 	%r114, %r3, %r270;
	max.s32 	%r115, %r114, 0;
	min.s32 	%r116, %r115, %r8;
	cvt.s64.s32 	%rd13, %r116;
	mov.b32 	%r271, 0;
$L__BB1_24:
	setp.lt.u32 	%p9, %r79, 8;
	add.s32 	%r118, %r4, %r271;
	max.s32 	%r119, %r118, 0;
	min.s32 	%r120, %r119, %r10;
	cvt.s64.s32 	%rd14, %r120;
	mov.b32 	%r274, 0;
	@%p9 bra 	$L__BB1_27;
	ex2.approx.ftz.f32 	%f69, %f20;
	mul.f32 	%f48, %f69, %f21;
	mov.b32 	%r272, 0;
$L__BB1_26:
	.pragma "nounroll";
	add.s32 	%r122, %r6, %r272;
	max.s32 	%r123, %r122, 0;
	min.s32 	%r124, %r123, %r13;
	cvt.s64.s32 	%rd23, %r124;
	mad.lo.s64 	%rd24, %rd22, %rd23, %rd14;
	mad.lo.s64 	%rd25, %rd24, %rd16, %rd13;
	shl.b64 	%rd26, %rd25, 2;
	add.s64 	%rd27, %rd3, %rd26;
	ld.global.f32 	%f70, [%rd27];
	fma.rn.f32 	%f71, %f48, %f70, %f210;
	add.f32 	%f72, %f211, %f48;
	add.s32 	%r125, %r122, 1;
	max.s32 	%r126, %r125, 0;
	min.s32 	%r127, %r126, %r13;
	cvt.s64.s32 	%rd28, %r127;
	mad.lo.s64 	%rd29, %rd22, %rd28, %rd14;
	mad.lo.s64 	%rd30, %rd29, %rd16, %rd13;
	shl.b64 	%rd31, %rd30, 2;
	add.s64 	%rd32, %rd3, %rd31;
	ld.global.f32 	%f73, [%rd32];
	fma.rn.f32 	%f74, %f48, %f73, %f71;
	add.f32 	%f75, %f72, %f48;
	add.s32 	%r128, %r122, 2;
	max.s32 	%r129, %r128, 0;
	min.s32 	%r130, %r129, %r13;
	cvt.s64.s32 	%rd33, %r130;
	mad.lo.s64 	%rd34, %rd22, %rd33, %rd14;
	mad.lo.s64 	%rd35, %rd34, %rd16, %rd13;
	shl.b64 	%rd36, %rd35, 2;
	add.s64 	%rd37, %rd3, %rd36;
	ld.global.f32 	%f76, [%rd37];
	fma.rn.f32 	%f77, %f48, %f76, %f74;
	add.f32 	%f78, %f75, %f48;
	add.s32 	%r131, %r122, 3;
	max.s32 	%r132, %r131, 0;
	min.s32 	%r133, %r132, %r13;
	cvt.s64.s32 	%rd38, %r133;
	mad.lo.s64 	%rd39, %rd22, %rd38, %rd14;
	mad.lo.s64 	%rd40, %rd39, %rd16, %rd13;
	shl.b64 	%rd41, %rd40, 2;
	add.s64 	%rd42, %rd3, %rd41;
	ld.global.f32 	%f79, [%rd42];
	fma.rn.f32 	%f80, %f48, %f79, %f77;
	add.f32 	%f81, %f78, %f48;
	add.s32 	%r134, %r122, 4;
	max.s32 	%r135, %r134, 0;
	min.s32 	%r136, %r135, %r13;
	cvt.s64.s32 	%rd43, %r136;
	mad.lo.s64 	%rd44, %rd22, %rd43, %rd14;
	mad.lo.s64 	%rd45, %rd44, %rd16, %rd13;
	shl.b64 	%rd46, %rd45, 2;
	add.s64 	%rd47, %rd3, %rd46;
	ld.global.f32 	%f82, [%rd47];
	fma.rn.f32 	%f83, %f48, %f82, %f80;
	add.f32 	%f84, %f81, %f48;
	add.s32 	%r137, %r122, 5;
	max.s32 	%r138, %r137, 0;
	min.s32 	%r139, %r138, %r13;
	cvt.s64.s32 	%rd48, %r139;
	mad.lo.s64 	%rd49, %rd22, %rd48, %rd14;
	mad.lo.s64 	%rd50, %rd49, %rd16, %rd13;
	shl.b64 	%rd51, %rd50, 2;
	add.s64 	%rd52, %rd3, %rd51;
	ld.global.f32 	%f85, [%rd52];
	fma.rn.f32 	%f86, %f48, %f85, %f83;
	add.f32 	%f87, %f84, %f48;
	add.s32 	%r140, %r122, 6;
	max.s32 	%r141, %r140, 0;
	min.s32 	%r142, %r141, %r13;
	cvt.s64.s32 	%rd53, %r142;
	mad.lo.s64 	%rd54, %rd22, %rd53, %rd14;
	mad.lo.s64 	%rd55, %rd54, %rd16, %rd13;
	shl.b64 	%rd56, %rd55, 2;
	add.s64 	%rd57, %rd3, %rd56;
	ld.global.f32 	%f88, [%rd57];
	fma.rn.f32 	%f89, %f48, %f88, %f86;
	add.f32 	%f90, %f87, %f48;
	add.s32 	%r143, %r122, 7;
	max.s32 	%r144, %r143, 0;
	min.s32 	%r145, %r144, %r13;
	cvt.s64.s32 	%rd58, %r145;
	mad.lo.s64 	%rd59, %rd22, %rd58, %rd14;
	mad.lo.s64 	%rd60, %rd59, %rd16, %rd13;
	shl.b64 	%rd61, %rd60, 2;
	add.s64 	%rd62, %rd3, %rd61;
	ld.global.f32 	%f91, [%rd62];
	fma.rn.f32 	%f210, %f48, %f91, %f89;
	add.f32 	%f211, %f90, %f48;
	add.s32 	%r272, %r272, 8;
	setp.ne.s32 	%p10, %r272, %r64;
	mov.u32 	%r274, %r64;
	@%p10 bra 	$L__BB1_26;
$L__BB1_27:
	setp.eq.s32 	%p11, %r61, 0;
	@%p11 bra 	$L__BB1_35;
	setp.lt.u32 	%p12, %r62, 3;
	@%p12 bra 	$L__BB1_30;
	add.s32 	%r146, %r6, %r274;
	ex2.approx.ftz.f32 	%f93, %f20;
	mul.f32 	%f94, %f93, %f21;
	max.s32 	%r147, %r146, 0;
	min.s32 	%r148, %r147, %r13;
	cvt.s64.s32 	%rd63, %r148;
	mad.lo.s64 	%rd64, %rd22, %rd63, %rd14;
	mad.lo.s64 	%rd65, %rd64, %rd16, %rd13;
	shl.b64 	%rd66, %rd65, 2;
	add.s64 	%rd67, %rd3, %rd66;
	ld.global.f32 	%f95, [%rd67];
	fma.rn.f32 	%f96, %f94, %f95, %f210;
	add.f32 	%f97, %f211, %f94;
	add.s32 	%r149, %r146, 1;
	max.s32 	%r150, %r149, 0;
	min.s32 	%r151, %r150, %r13;
	cvt.s64.s32 	%rd68, %r151;
	mad.lo.s64 	%rd69, %rd22, %rd68, %rd14;
	mad.lo.s64 	%rd70, %rd69, %rd16, %rd13;
	shl.b64 	%rd71, %rd70, 2;
	add.s64 	%rd72, %rd3, %rd71;
	ld.global.f32 	%f98, [%rd72];
	fma.rn.f32 	%f99, %f94, %f98, %f96;
	add.f32 	%f100, %f97, %f94;
	add.s32 	%r152, %r146, 2;
	max.s32 	%r153, %r152, 0;
	min.s32 	%r154, %r153, %r13;
	cvt.s64.s32 	%rd73, %r154;
	mad.lo.s64 	%rd74, %rd22, %rd73, %rd14;
	mad.lo.s64 	%rd75, %rd74, %rd16, %rd13;
	shl.b64 	%rd76, %rd75, 2;
	add.s64 	%rd77, %rd3, %rd76;
	ld.global.f32 	%f101, [%rd77];
	fma.rn.f32 	%f102, %f94, %f101, %f99;
	add.f32 	%f103, %f100, %f94;
	add.s32 	%r155, %r146, 3;
	max.s32 	%r156, %r155, 0;
	min.s32 	%r157, %r156, %r13;
	cvt.s64.s32 	%rd78, %r157;
	mad.lo.s64 	%rd79, %rd22, %rd78, %rd14;
	mad.lo.s64 	%rd80, %rd79, %rd16, %rd13;
	shl.b64 	%rd81, %rd80, 2;
	add.s64 	%rd82, %rd3, %rd81;
	ld.global.f32 	%f104, [%rd82];
	fma.rn.f32 	%f210, %f94, %f104, %f102;
	add.f32 	%f211, %f103, %f94;
	add.s32 	%r274, %r274, 4;
$L__BB1_30:
	setp.eq.s32 	%p13, %r63, 0;
	@%p13 bra 	$L__BB1_35;
	setp.eq.s32 	%p14, %r63, 1;
	@%p14 bra 	$L__BB1_33;
	add.s32 	%r158, %r6, %r274;
	ex2.approx.ftz.f32 	%f106, %f20;
	mul.f32 	%f107, %f106, %f21;
	max.s32 	%r159, %r158, 0;
	min.s32 	%r160, %r159, %r13;
	cvt.s64.s32 	%rd83, %r160;
	mad.lo.s64 	%rd84, %rd22, %rd83, %rd14;
	mad.lo.s64 	%rd85, %rd84, %rd16, %rd13;
	shl.b64 	%rd86, %rd85, 2;
	add.s64 	%rd87, %rd3, %rd86;
	ld.global.f32 	%f108, [%rd87];
	fma.rn.f32 	%f109, %f107, %f108, %f210;
	add.f32 	%f110, %f211, %f107;
	add.s32 	%r161, %r158, 1;
	max.s32 	%r162, %r161, 0;
	min.s32 	%r163, %r162, %r13;
	cvt.s64.s32 	%rd88, %r163;
	mad.lo.s64 	%rd89, %rd22, %rd88, %rd14;
	mad.lo.s64 	%rd90, %rd89, %rd16, %rd13;
	shl.b64 	%rd91, %rd90, 2;
	add.s64 	%rd92, %rd3, %rd91;
	ld.global.f32 	%f111, [%rd92];
	fma.rn.f32 	%f210, %f107, %f111, %f109;
	add.f32 	%f211, %f110, %f107;
	add.s32 	%r274, %r274, 2;
$L__BB1_33:
	setp.eq.s32 	%p15, %r65, 0;
	@%p15 bra 	$L__BB1_35;
	add.s32 	%r164, %r6, %r274;
	ex2.approx.ftz.f32 	%f112, %f20;
	mul.f32 	%f113, %f112, %f21;
	max.s32 	%r165, %r164, 0;
	min.s32 	%r166, %r165, %r13;
	cvt.s64.s32 	%rd93, %r166;
	mad.lo.s64 	%rd94, %rd22, %rd93, %rd14;
	mad.lo.s64 	%rd95, %rd94, %rd16, %rd13;
	shl.b64 	%rd96, %rd95, 2;
	add.s64 	%rd97, %rd3, %rd96;
	ld.global.f32 	%f114, [%rd97];
	fma.rn.f32 	%f210, %f113, %f114, %f210;
	add.f32 	%f211, %f211, %f113;
$L__BB1_35:
	add.s32 	%r271, %r271, 1;
	setp.ne.s32 	%p16, %r271, %r78;
	@%p16 bra 	$L__BB1_24;
	add.s32 	%r270, %r270, 1;
	setp.ne.s32 	%p17, %r270, %r77;
	@%p17 bra 	$L__BB1_23;
$L__BB1_37:
	ld.param.f32 	%f175, [_Z9nlmKernelPfPKfS1_S1_ffiiimmmiii_param_5];
	ld.param.u64 	%rd192, [_Z9nlmKernelPfPKfS1_S1_ffiiimmmiii_param_0];
	add.f32 	%f173, %f175, %f211;
	div.rn.f32 	%f174, %f210, %f173;
	mad.lo.s64 	%rd187, %rd22, %rd6, %rd5;
	mad.lo.s64 	%rd188, %rd187, %rd16, %rd4;
	cvta.to.global.u64 	%rd189, %rd192;
	shl.b64 	%rd190, %rd188, 2;
	add.s64 	%rd191, %rd189, %rd190;
	st.global.f32 	[%rd191], %f174;
$L__BB1_38:
	ret;

}


// ===== COMPILED SASS (sm_100) =====

	.target	sm_100

	.elftype	@"ET_EXEC"


//--------------------- .note.nv.tkinfo           --------------------------
	.section	.note.nv.tkinfo,"",@"SHT_NOTE"
	.sectionflags	@"SHF_NOTE_NV_TKINFO"
	.tkinfo
        /*0018*/ 	.word	0x00000002
        /*0030*/ 	.string	""
        /*0030*/ 	.string	"ptxas"
        /*0030*/ 	.string	"Cuda compilation tools, release 13.0, V13.0.88"
        /*0030*/ 	.string	"Build cuda_13.0.r13.0/compiler.36424714_0"
        /*0030*/ 	.string	"-arch sm_100 -m 64 "



//--------------------- .note.nv.cuinfo           --------------------------
	.section	.note.nv.cuinfo,"",@"SHT_NOTE"
	.sectionflags	@"SHF_NOTE_NV_CUINFO"
        /*0018*/ 	.short	0x0002
        /*001a*/ 	.short	0x0064
        /*001c*/ 	.short	0x0082
	.zero		2


//--------------------- .nv.info                  --------------------------
	.section	.nv.info,"",@"SHT_CUDA_INFO"
	.align	4


	//----- nvinfo : EIATTR_REGCOUNT
	.align		4
        /*0000*/ 	.byte	0x04, 0x2f
        /*0002*/ 	.short	(.L_1 - .L_0)
	.align		4
.L_0:
        /*0004*/ 	.word	index@(_Z13hyprNlmKernelPfPKfS1_S1_ffiiimmmiii)
        /*0008*/ 	.word	0x00000028


	//----- nvinfo : EIATTR_FRAME_SIZE
	.align		4
.L_1:
        /*000c*/ 	.byte	0x04, 0x11
        /*000e*/ 	.short	(.L_3 - .L_2)
	.align		4
.L_2:
        /*0010*/ 	.word	index@($__internal_1_$__cuda_sm3x_div_rn_noftz_f32_slowpath)
        /*0014*/ 	.word	0x00000000


	//----- nvinfo : EIATTR_FRAME_SIZE
	.align		4
.L_3:
        /*0018*/ 	.byte	0x04, 0x11
        /*001a*/ 	.short	(.L_5 - .L_4)
	.align		4
.L_4:
        /*001c*/ 	.word	index@(_Z13hyprNlmKernelPfPKfS1_S1_ffiiimmmiii)
        /*0020*/ 	.word	0x00000000


	//----- nvinfo : EIATTR_REGCOUNT
	.align		4
.L_5:
        /*0024*/ 	.byte	0x04, 0x2f
        /*0026*/ 	.short	(.L_7 - .L_6)
	.align		4
.L_6:
        /*0028*/ 	.word	index@(_Z9nlmKernelPfPKfS1_S1_ffiiimmmiii)
        /*002c*/ 	.word	0x00000028


	//----- nvinfo : EIATTR_FRAME_SIZE
	.align		4
.L_7:
        /*0030*/ 	.byte	0x04, 0x11
        /*0032*/ 	.short	(.L_9 - .L_8)
	.align		4
.L_8:
        /*0034*/ 	.word	index@($__internal_0_$__cuda_sm3x_div_rn_noftz_f32_slowpath)
        /*0038*/ 	.word	0x00000000


	//----- nvinfo : EIATTR_FRAME_SIZE
	.align		4
.L_9:
        /*003c*/ 	.byte	0x04, 0x11
        /*003e*/ 	.short	(.L_11 - .L_10)
	.align		4
.L_10:
        /*0040*/ 	.word	index@(_Z9nlmKernelPfPKfS1_S1_ffiiimmmiii)
        /*0044*/ 	.word	0x00000000


	//----- nvinfo : EIATTR_MIN_STACK_SIZE
	.align		4
.L_11:
        /*0048*/ 	.byte	0x04, 0x12
        /*004a*/ 	.short	(.L_13 - .L_12)
	.align		4
.L_12:
        /*004c*/ 	.word	index@(_Z9nlmKernelPfPKfS1_S1_ffiiimmmiii)
        /*0050*/ 	.word	0x00000000


	//----- nvinfo : EIATTR_MIN_STACK_SIZE
	.align		4
.L_13:
        /*0054*/ 	.byte	0x04, 0x12
        /*0056*/ 	.short	(.L_15 - .L_14)
	.align		4
.L_14:
        /*0058*/ 	.word	index@(_Z13hyprNlmKernelPfPKfS1_S1_ffiiimmmiii)
        /*005c*/ 	.word	0x00000000
.L_15:


//--------------------- .nv.compat                --------------------------
	.section	.nv.compat,"",@"SHT_CUDA_COMPAT_INFO"
	.align	4
        /*0000*/ 	.byte	0x02, 0x09, 0x00, 0x00, 0x02, 0x02, 0x01, 0x00, 0x02, 0x05, 0x05, 0x00, 0x03, 0x07, 0x01, 0x01
        /*0010*/ 	.byte	0x02, 0x03, 0x00, 0x00, 0x02, 0x06, 0x01, 0x00, 0x04, 0x0b, 0x08, 0x00, 0x01, 0x00, 0x00, 0x00
        /*0020*/ 	.byte	0x00, 0x00, 0x00, 0x00


//--------------------- .nv.info._Z9nlmKernelPfPKfS1_S1_ffiiimmmiii --------------------------
	.section	.nv.info._Z9nlmKernelPfPKfS1_S1_ffiiimmmiii,"",@"SHT_CUDA_INFO"
	.sectionflags	@""
	.align	4


	//----- nvinfo : EIATTR_CUDA_API_VERSION
	.align		4
        /*0000*/ 	.byte	0x04, 0x37
        /*0002*/ 	.short	(.L_17 - .L_16)
.L_16:
        /*0004*/ 	.word	0x00000082


	//----- nvinfo : EIATTR_KPARAM_INFO
	.align		4
.L_17:
        /*0008*/ 	.byte	0x04, 0x17
        /*000a*/ 	.short	(.L_19 - .L_18)
.L_18:
        /*000c*/ 	.word	0x00000000
        /*0010*/ 	.short	0x000e
        /*0012*/ 	.short	0x0058
        /*0014*/ 	.byte	0x00, 0xf0, 0x11, 0x00


	//----- nvinfo : EIATTR_KPARAM_INFO
	.align		4
.L_19:
        /*0018*/ 	.byte	0x04, 0x17
        /*001a*/ 	.short	(.L_21 - .L_20)
.L_20:
        /*001c*/ 	.word	0x00000000
        /*0020*/ 	.short	0x000d
        /*0022*/ 	.short	0x0054
        /*0024*/ 	.byte	0x00, 0xf0, 0x11, 0x00


	//----- nvinfo : EIATTR_KPARAM_INFO
	.align		4
.L_21:
        /*0028*/ 	.byte	0x04, 0x17
        /*002a*/ 	.short	(.L_23 - .L_22)
.L_22:
        /*002c*/ 	.word	0x00000000
        /*0030*/ 	.short	0x000c
        /*0032*/ 	.short	0x0050
        /*0034*/ 	.byte	0x00, 0xf0, 0x11, 0x00


	//----- nvinfo : EIATTR_KPARAM_INFO
	.align		4
.L_23:
        /*0038*/ 	.byte	0x04, 0x17
        /*003a*/ 	.short	(.L_25 - .L_24)
.L_24:
        /*003c*/ 	.word	0x00000000
        /*0040*/ 	.short	0x000b
        /*0042*/ 	.short	0x0048
        /*0044*/ 	.byte	0x00, 0xf0, 0x21, 0x00


	//----- nvinfo : EIATTR_KPARAM_INFO
	.align		4
.L_25:
        /*0048*/ 	.byte	0x04, 0x17
        /*004a*/ 	.short	(.L_27 - .L_26)
.L_26:
        /*004c*/ 	.word	0x00000000
        /*0050*/ 	.short	0x000a
        /*0052*/ 	.short	0x0040
        /*0054*/ 	.byte	0x00, 0xf0, 0x21, 0x00


	//----- nvinfo : EIATTR_KPARAM_INFO
	.align		4
.L_27:
        /*0058*/ 	.byte	0x04, 0x17
        /*005a*/ 	.short	(.L_29 - .L_28)
.L_28:
        /*005c*/ 	.word	0x00000000
        /*0060*/ 	.short	0x0009
        /*0062*/ 	.short	0x0038
        /*0064*/ 	.byte	0x00, 0xf0, 0x21, 0x00


	//----- nvinfo : EIATTR_KPARAM_INFO
	.align		4
.L_29:
        /*0068*/ 	.byte	0x04, 0x17
        /*006a*/ 	.short	(.L_31 - .L_30)
.L_30:
        /*006c*/ 	.word	0x00000000
        /*0070*/ 	.short	0x0008
        /*0072*/ 	.short	0x0030
        /*0074*/ 	.byte	0x00, 0xf0, 0x11, 0x00


	//----- nvinfo : EIATTR_KPARAM_INFO
	.align		4
.L_31:
        /*0078*/ 	.byte	0x04, 0x17
        /*007a*/ 	.short	(.L_33 - .L_32)
.L_32:
        /*007c*/ 	.word	0x00000000
        /*0080*/ 	.short	0x0007
        /*0082*/ 	.short	0x002c
        /*0084*/ 	.byte	0x00, 0xf0, 0x11, 0x00


	//----- nvinfo : EIATTR_KPARAM_INFO
	.align		4
.L_33:
        /*0088*/ 	.byte	0x04, 0x17
        /*008a*/ 	.short	(.L_35 - .L_34)
.L_34:
        /*008c*/ 	.word	0x00000000
        /*0090*/ 	.short	0x0006
        /*0092*/ 	.short	0x0028
        /*0094*/ 	.byte	0x00, 0xf0, 0x11, 0x00


	//----- nvinfo : EIATTR_KPARAM_INFO
	.align		4
.L_35:
        /*0098*/ 	.byte	0x04, 0x17
        /*009a*/ 	.short	(.L_37 - .L_36)
.L_36:
        /*009c*/ 	.word	0x00000000
        /*00a0*/ 	.short	0x0005
        /*00a2*/ 	.short	0x0024
        /*00a4*/ 	.byte	0x00, 0xf0, 0x11, 0x00


	//----- nvinfo : EIATTR_KPARAM_INFO
	.align		4
.L_37:
        /*00a8*/ 	.byte	0x04, 0x17
        /*00aa*/ 	.short	(.L_39 - .L_38)
.L_38:
        /*00ac*/ 	.word	0x00000000
        /*00b0*/ 	.short	0x0004
        /*00b2*/ 	.short	0x0020
        /*00b4*/ 	.byte	0x00, 0xf0, 0x11, 0x00


	//----- nvinfo : EIATTR_KPARAM_INFO
	.align		4
.L_39:
        /*00b8*/ 	.byte	0x04, 0x17
        /*00ba*/ 	.short	(.L_41 - .L_40)
.L_40:
        /*00bc*/ 	.word	0x00000000
        /*00c0*/ 	.short	0x0003
        /*00c2*/ 	.short	0x0018
        /*00c4*/ 	.byte	0x00, 0xf5, 0x21, 0x00


	//----- nvinfo : EIATTR_KPARAM_INFO
	.align		4
.L_41:
        /*00c8*/ 	.byte	0x04, 0x17
        /*00ca*/ 	.short	(.L_43 - .L_42)
.L_42:
        /*00cc*/ 	.word	0x00000000
        /*00d0*/ 	.short	0x0002
        /*00d2*/ 	.short	0x0010
        /*00d4*/ 	.byte	0x00, 0xf5, 0x21, 0x00


	//----- nvinfo : EIATTR_KPARAM_INFO
	.align		4
.L_43:
        /*00d8*/ 	.byte	0x04, 0x17
        /*00da*/ 	.short	(.L_45 - .L_44)
.L_44:
        /*00dc*/ 	.word	0x00000000
        /*00e0*/ 	.short	0x0001
        /*00e2*/ 	.short	0x0008
        /*00e4*/ 	.byte	0x00, 0xf5, 0x21, 0x00


	//----- nvinfo : EIATTR_KPARAM_INFO
	.align		4
.L_45:
        /*00e8*/ 	.byte	0x04, 0x17
        /*00ea*/ 	.short	(.L_47 - .L_46)
.L_46:
        /*00ec*/ 	.word	0x00000000
        /*00f0*/ 	.short	0x0000
        /*00f2*/ 	.short	0x0000
        /*00f4*/ 	.byte	0x00, 0xf5, 0x21, 0x00


	//----- nvinfo : EIATTR_SPARSE_MMA_MASK
	.align		4
.L_47:
        /*00f8*/ 	.byte	0x03, 0x50
        /*00fa*/ 	.short	0x0000


	//----- nvinfo : EIATTR_MAXREG_COUNT
	.align		4
        /*00fc*/ 	.byte	0x03, 0x1b
        /*00fe*/ 	.short	0x00ff


	//----- nvinfo : EIATTR_MERCURY_ISA_VERSION
	.align		4
        /*0100*/ 	.byte	0x03, 0x5f
        /*0102*/ 	.short	0x0101


	//----- nvinfo : EIATTR_VRC_CTA_INIT_COUNT
	.align		4
        /*0104*/ 	.byte	0x02, 0x4a
	.zero		1
	.zero		1


	//----- nvinfo : EIATTR_EXIT_INSTR_OFFSETS
	.align		4
        /*0108*/ 	.byte	0x04, 0x1c
        /*010a*/ 	.short	(.L_49 - .L_48)


	//   ....[0]....
.L_48:
        /*010c*/ 	.word	0x00000170


	//   ....[1]....
        /*0110*/ 	.word	0x000035a0


	//----- nvinfo : EIATTR_CRS_STACK_SIZE
	.align		4
.L_49:
        /*0114*/ 	.byte	0x04, 0x1e
        /*0116*/ 	.short	(.L_51 - .L_50)
.L_50:
        /*0118*/ 	.word	0x00000000


	//----- nvinfo : EIATTR_CBANK_PARAM_SIZE
	.align		4
.L_51:
        /*011c*/ 	.byte	0x03, 0x19
        /*011e*/ 	.short	0x005c


	//----- nvinfo : EIATTR_PARAM_CBANK
	.align		4
        /*0120*/ 	.byte	0x04, 0x0a
        /*0122*/ 	.short	(.L_53 - .L_52)
	.align		4
.L_52:
        /*0124*/ 	.word	index@(.nv.constant0._Z9nlmKernelPfPKfS1_S1_ffiiimmmiii)
        /*0128*/ 	.short	0x0380
        /*012a*/ 	.short	0x005c


	//----- nvinfo : EIATTR_SW_WAR
	.align		4
.L_53:
        /*012c*/ 	.byte	0x04, 0x36
        /*012e*/ 	.short	(.L_55 - .L_54)
.L_54:
        /*0130*/ 	.word	0x00000008
.L_55:


//--------------------- .nv.info._Z13hyprNlmKernelPfPKfS1_S1_ffiiimmmiii --------------------------
	.section	.nv.info._Z13hyprNlmKernelPfPKfS1_S1_ffiiimmmiii,"",@"SHT_CUDA_INFO"
	.sectionflags	@""
	.align	4


	//----- nvinfo : EIATTR_CUDA_API_VERSION
	.align		4
        /*0000*/ 	.byte	0x04, 0x37
        /*0002*/ 	.short	(.L_57 - .L_56)
.L_56:
        /*0004*/ 	.word	0x00000082


	//----- nvinfo : EIATTR_KPARAM_INFO
	.align		4
.L_57:
        /*0008*/ 	.byte	0x04, 0x17
        /*000a*/ 	.short	(.L_59 - .L_58)
.L_58:
        /*000c*/ 	.word	0x00000000
        /*0010*/ 	.short	0x000e
        /*0012*/ 	.short	0x0058
        /*0014*/ 	.byte	0x00, 0xf0, 0x11, 0x00


	//----- nvinfo : EIATTR_KPARAM_INFO
	.align		4
.L_59:
        /*0018*/ 	.byte	0x04, 0x17
        /*001a*/ 	.short	(.L_61 - .L_60)
.L_60:
        /*001c*/ 	.word	0x00000000
        /*0020*/ 	.short	0x000d
        /*0022*/ 	.short	0x0054
        /*0024*/ 	.byte	0x00, 0xf0, 0x11, 0x00


	//----- nvinfo : EIATTR_KPARAM_INFO
	.align		4
.L_61:
        /*0028*/ 	.byte	0x04, 0x17
        /*002a*/ 	.short	(.L_63 - .L_62)
.L_62:
        /*002c*/ 	.word	0x00000000
        /*0030*/ 	.short	0x000c
        /*0032*/ 	.short	0x0050
        /*0034*/ 	.byte	0x00, 0xf0, 0x11, 0x00


	//----- nvinfo : EIATTR_KPARAM_INFO
	.align		4
.L_63:
        /*0038*/ 	.byte	0x04, 0x17
        /*003a*/ 	.short	(.L_65 - .L_64)
.L_64:
        /*003c*/ 	.word	0x00000000
        /*0040*/ 	.short	0x000b
        /*0042*/ 	.short	0x0048
        /*0044*/ 	.byte	0x00, 0xf0, 0x21, 0x00


	//----- nvinfo : EIATTR_KPARAM_INFO
	.align		4
.L_65:
        /*0048*/ 	.byte	0x04, 0x17
        /*004a*/ 	.short	(.L_67 - .L_66)
.L_66:
        /*004c*/ 	.word	0x00000000
        /*0050*/ 	.short	0x000a
        /*0052*/ 	.short	0x0040
        /*0054*/ 	.byte	0x00, 0xf0, 0x21, 0x00


	//----- nvinfo : EIATTR_KPARAM_INFO
	.align		4
.L_67:
        /*0058*/ 	.byte	0x04, 0x17
        /*005a*/ 	.short	(.L_69 - .L_68)
.L_68:
        /*005c*/ 	.word	0x00000000
        /*0060*/ 	.short	0x0009
        /*0062*/ 	.short	0x0038
        /*0064*/ 	.byte	0x00, 0xf0, 0x21, 0x00


	//----- nvinfo : EIATTR_KPARAM_INFO
	.align		4
.L_69:
        /*0068*/ 	.byte	0x04, 0x17
        /*006a*/ 	.short	(.L_71 - .L_70)
.L_70:
        /*006c*/ 	.word	0x00000000
        /*0070*/ 	.short	0x0008
        /*0072*/ 	.short	0x0030
        /*0074*/ 	.byte	0x00, 0xf0, 0x11, 0x00


	//----- nvinfo : EIATTR_KPARAM_INFO
	.align		4
.L_71:
        /*0078*/ 	.byte	0x04, 0x17
        /*007a*/ 	.short	(.L_73 - .L_72)
.L_72:
        /*007c*/ 	.word	0x00000000
        /*0080*/ 	.short	0x0007
        /*0082*/ 	.short	0x002c
        /*0084*/ 	.byte	0x00, 0xf0, 0x11, 0x00


	//----- nvinfo : EIATTR_KPARAM_INFO
	.align		4
.L_73:
        /*0088*/ 	.byte	0x04, 0x17
        /*008a*/ 	.short	(.L_75 - .L_74)
.L_74:
        /*008c*/ 	.word	0x00000000
        /*0090*/ 	.short	0x0006
        /*0092*/ 	.short	0x0028
        /*0094*/ 	.byte	0x00, 0xf0, 0x11, 0x00


	//----- nvinfo : EIATTR_KPARAM_INFO
	.align		4
.L_75:
        /*0098*/ 	.byte	0x04, 0x17
        /*009a*/ 	.short	(.L_77 - .L_76)
.L_76:
        /*009c*/ 	.word	0x00000000
        /*00a0*/ 	.short	0x0005
        /*00a2*/ 	.short	0x0024
        /*00a4*/ 	.byte	0x00, 0xf0, 0x11, 0x00


	//----- nvinfo : EIATTR_KPARAM_INFO
	.align		4
.L_77:
        /*00a8*/ 	.byte	0x04, 0x17
        /*00aa*/ 	.short	(.L_79 - .L_78)
.L_78:
        /*00ac*/ 	.word	0x00000000
        /*00b0*/ 	.short	0x0004
        /*00b2*/ 	.short	0x0020
        /*00b4*/ 	.byte	0x00, 0xf0, 0x11, 0x00


	//----- nvinfo : EIATTR_KPARAM_INFO
	.align		4
.L_79:
        /*00b8*/ 	.byte	0x04, 0x17
        /*00ba*/ 	.short	(.L_81 - .L_80)
.L_80:
        /*00bc*/ 	.word	0x00000000
        /*00c0*/ 	.short	0x0003
        /*00c2*/ 	.short	0x0018
        /*00c4*/ 	.byte	0x00, 0xf5, 0x21, 0x00


	//----- nvinfo : EIATTR_KPARAM_INFO
	.align		4
.L_81:
        /*00c8*/ 	.byte	0x04, 0x17
        /*00ca*/ 	.short	(.L_83 - .L_82)
.L_82:
        /*00cc*/ 	.word	0x00000000
        /*00d0*/ 	.short	0x0002
        /*00d2*/ 	.short	0x0010
        /*00d4*/ 	.byte	0x00, 0xf5, 0x21, 0x00


	//----- nvinfo : EIATTR_KPARAM_INFO
	.align		4
.L_83:
        /*00d8*/ 	.byte	0x04, 0x17
        /*00da*/ 	.short	(.L_85 - .L_84)
.L_84:
        /*00dc*/ 	.word	0x00000000
        /*00e0*/ 	.short	0x0001
        /*00e2*/ 	.short	0x0008
        /*00e4*/ 	.byte	0x00, 0xf5, 0x21, 0x00


	//----- nvinfo : EIATTR_KPARAM_INFO
	.align		4
.L_85:
        /*00e8*/ 	.byte	0x04, 0x17
        /*00ea*/ 	.short	(.L_87 - .L_86)
.L_86:
        /*00ec*/ 	.word	0x00000000
        /*00f0*/ 	.short	0x0000
        /*00f2*/ 	.short	0x0000
        /*00f4*/ 	.byte	0x00, 0xf5, 0x21, 0x00


	//----- nvinfo : EIATTR_SPARSE_MMA_MASK
	.align		4
.L_87:
        /*00f8*/ 	.byte	0x03, 0x50
        /*00fa*/ 	.short	0x0000


	//----- nvinfo : EIATTR_MAXREG_COUNT
	.align		4
        /*00fc*/ 	.byte	0x03, 0x1b
        /*00fe*/ 	.short	0x00ff


	//----- nvinfo : EIATTR_MERCURY_ISA_VERSION
	.align		4
        /*0100*/ 	.byte	0x03, 0x5f
        /*0102*/ 	.short	0x0101


	//----- nvinfo : EIATTR_VRC_CTA_INIT_COUNT
	.align		4
        /*0104*/ 	.byte	0x02, 0x4a
	.zero		1
	.zero		1


	//----- nvinfo : EIATTR_EXIT_INSTR_OFFSETS
	.align		4
        /*0108*/ 	.byte	0x04, 0x1c
        /*010a*/ 	.short	(.L_89 - .L_88)


	//   ....[0]....
.L_88:
        /*010c*/ 	.word	0x00000170


	//   ....[1]....
        /*0110*/ 	.word	0x00003bc0


	//----- nvinfo : EIATTR_CRS_STACK_SIZE
	.align		4
.L_89:
        /*0114*/ 	.byte	0x04, 0x1e
        /*0116*/ 	.short	(.L_91 - .L_90)
.L_90:
        /*0118*/ 	.word	0x00000000


	//----- nvinfo : EIATTR_CBANK_PARAM_SIZE
	.align		4
.L_91:
        /*011c*/ 	.byte	0x03, 0x19
        /*011e*/ 	.short	0x005c


	//----- nvinfo : EIATTR_PARAM_CBANK
	.align		4
        /*0120*/ 	.byte	0x04, 0x0a
        /*0122*/ 	.short	(.L_93 - .L_92)
	.align		4
.L_92:
        /*0124*/ 	.word	index@(.nv.constant0._Z13hyprNlmKernelPfPKfS1_S1_ffiiimmmiii)
        /*0128*/ 	.short	0x0380
        /*012a*/ 	.short	0x005c


	//----- nvinfo : EIATTR_SW_WAR
	.align		4
.L_93:
        /*012c*/ 	.byte	0x04, 0x36
        /*012e*/ 	.short	(.L_95 - .L_94)
.L_94:
        /*0130*/ 	.word	0x00000008
.L_95:


//--------------------- .nv.callgraph             --------------------------
	.section	.nv.callgraph,"",@"SHT_CUDA_CALLGRAPH"
	.align	4
	.sectionentsize	8
	.align		4
        /*0000*/ 	.word	0x00000000
	.align		4
        /*0004*/ 	.word	0xffffffff
	.align		4
        /*0008*/ 	.word	0x00000000
	.align		4
        /*000c*/ 	.word	0xfffffffe
	.align		4
        /*0010*/ 	.word	0x00000000
	.align		4
        /*0014*/ 	.word	0xfffffffd
	.align		4
        /*0018*/ 	.word	0x00000000
	.align		4
        /*001c*/ 	.word	0xfffffffc


//--------------------- .text._Z9nlmKernelPfPKfS1_S1_ffiiimmmiii --------------------------
	.section	.text._Z9nlmKernelPfPKfS1_S1_ffiiimmmiii,"ax",@progbits
	.align	128
        .global         _Z9nlmKernelPfPKfS1_S1_ffiiimmmiii
        .type           _Z9nlmKernelPfPKfS1_S1_ffiiimmmiii,@function
        .size           _Z9nlmKernelPfPKfS1_S1_ffiiimmmiii,(.L_x_70 - _Z9nlmKernelPfPKfS1_S1_ffiiimmmiii)
        .other          _Z9nlmKernelPfPKfS1_S1_ffiiimmmiii,@"STO_CUDA_ENTRY STV_DEFAULT"
_Z9nlmKernelPfPKfS1_S1_ffiiimmmiii:
.text._Z9nlmKernelPfPKfS1_S1_ffiiimmmiii:
[----:B------:R-:W-:Y:S01]  /*0000*/  LDC R1, c[0x0][0x37c] ;  /* 0x0000df00ff017b82 */ /* 0x000fe20000000800 */
[----:B------:R-:W0:Y:S07]  /*0010*/  S2R R9, SR_TID.Y ;  /* 0x0000000000097919 */ /* 0x000e2e0000002200 */
[----:B------:R-:W1:Y:S01]  /*0020*/  LDC R10, c[0x0][0x360] ;  /* 0x0000d800ff0a7b82 */ /* 0x000e620000000800 */
[----:B------:R-:W2:Y:S01]  /*0030*/  LDCU.128 UR16, c[0x0][0x3c0] ;  /* 0x00007800ff1077ac */ /* 0x000ea20008000c00 */
[----:B------:R-:W1:Y:S01]  /*0040*/  S2R R11, SR_TID.X ;  /* 0x00000000000b7919 */ /* 0x000e620000002100 */
[----:B------:R-:W3:Y:S01]  /*0050*/  LDCU.64 UR8, c[0x0][0x3b8] ;  /* 0x00007700ff0877ac */ /* 0x000ee20008000a00 */
[----:B------:R-:W4:Y:S04]  /*0060*/  S2R R5, SR_TID.Z ;  /* 0x0000000000057919 */ /* 0x000f280000002300 */
[----:B------:R-:W0:Y:S08]  /*0070*/  S2UR UR7, SR_CTAID.Y ;  /* 0x00000000000779c3 */ /* 0x000e300000002600 */
[----:B------:R-:W0:Y:S01]  /*0080*/  LDC R8, c[0x0][0x364] ;  /* 0x0000d900ff087b82 */ /* 0x000e220000000800 */
[----:B------:R-:W5:Y:S07]  /*0090*/  LDCU UR5, c[0x0][0x368] ;  /* 0x00006d00ff0577ac */ /* 0x000f6e0008000800 */
[----:B------:R-:W1:Y:S08]  /*00a0*/  S2UR UR6, SR_CTAID.X ;  /* 0x00000000000679c3 */ /* 0x000e700000002500 */
[----:B------:R-:W5:Y:S01]  /*00b0*/  S2UR UR4, SR_CTAID.Z ;  /* 0x00000000000479c3 */ /* 0x000f620000002700 */
[----:B0-----:R-:W-:-:S05]  /*00c0*/  IMAD R8, R8, UR7, R9 ;  /* 0x0000000708087c24 */ /* 0x001fca000f8e0209 */
[----:B--2---:R-:W-:Y:S01]  /*00d0*/  ISETP.GE.U32.AND P0, PT, R8, UR16, PT ;  /* 0x0000001008007c0c */ /* 0x004fe2000bf06070 */
[----:B-1----:R-:W-:-:S03]  /*00e0*/  IMAD R10, R10, UR6, R11 ;  /* 0x000000060a0a7c24 */ /* 0x002fc6000f8e020b */
[----:B------:R-:W-:Y:S02]  /*00f0*/  ISETP.GE.U32.AND.EX P0, PT, RZ, UR17, PT, P0 ;  /* 0x00000011ff007c0c */ /* 0x000fe4000bf06100 */
[----:B---3--:R-:W-:Y:S02]  /*0100*/  ISETP.GE.U32.AND P1, PT, R10, UR8, PT ;  /* 0x000000080a007c0c */ /* 0x008fe4000bf26070 */
[----:B------:R-:W-:Y:S01]  /*0110*/  SHF.R.S32.HI R0, RZ, 0x1f, R10 ;  /* 0x0000001fff007819 */ /* 0x000fe2000001140a */
[----:B-----5:R-:W-:-:S03]  /*0120*/  UIMAD UR4, UR4, UR5, URZ ;  /* 0x00000005040472a4 */ /* 0x020fc6000f8e02ff */
[----:B------:R-:W-:-:S03]  /*0130*/  ISETP.GE.U32.OR.EX P0, PT, R0, UR9, P0, P1 ;  /* 0x0000000900007c0c */ /* 0x000fc60008706510 */
[----:B----4-:R-:W-:-:S04]  /*0140*/  IADD3 R27, PT, PT, R5, UR4, RZ ;  /* 0x00000004051b7c10 */ /* 0x010fc8000fffe0ff */
[----:B------:R-:W-:-:S04]  /*0150*/  ISETP.GE.U32.AND P1, PT, R27, UR18, PT ;  /* 0x000000121b007c0c */ /* 0x000fc8000bf26070 */
[----:B------:R-:W-:-:S13]  /*0160*/  ISETP.GE.U32.OR.EX P0, PT, RZ, UR19, P0, P1 ;  /* 0x00000013ff007c0c */ /* 0x000fda0008706510 */
[----:B------:R-:W-:Y:S05]  /*0170*/  @P0 EXIT ;  /* 0x000000000000094d */ /* 0x000fea0003800000 */
[----:B------:R-:W0:Y:S01]  /*0180*/  LDCU UR5, c[0x0][0x3a8] ;  /* 0x00007500ff0577ac */ /* 0x000e220008000800 */
[----:B------:R-:W-:Y:S01]  /*0190*/  CS2R R6, SRZ ;  /* 0x0000000000067805 */ /* 0x000fe2000001ff00 */
[----:B------:R-:W1:Y:S01]  /*01a0*/  LDCU.64 UR22, c[0x0][0x358] ;  /* 0x00006b00ff1677ac */ /* 0x000e620008000a00 */
[----:B0-----:R-:W-:-:S09]  /*01b0*/  UISETP.GE.AND UP0, UPT, UR5, 0x1, UPT ;  /* 0x000000010500788c */ /* 0x001fd2000bf06270 */
[----:B-1----:R-:W-:Y:S05]  /*01c0*/  BRA.U !UP0, `(.L_x_0) ;  /* 0x00000031087c7547 */ /* 0x002fea000b800000 */
[----:B------:R-:W0:Y:S01]  /*01d0*/  LDCU UR6, c[0x0][0x3ac] ;  /* 0x00007580ff0677ac */ /* 0x000e220008000800 */
[----:B------:R-:W0:Y:S01]  /*01e0*/  LDCU UR7, c[0x0][0x3b0] ;  /* 0x00007600ff0777ac */ /* 0x000e220008000800 */
[----:B------:R-:W1:Y:S01]  /*01f0*/  LDCU UR12, c[0x0][0x3d8] ;  /* 0x00007b00ff0c77ac */ /* 0x000e620008000800 */
[----:B0-----:R-:W-:-:S04]  /*0200*/  UISETP.LT.AND UP0, UPT, UR6, UR7, UPT ;  /* 0x000000070600728c */ /* 0x001fc8000bf01270 */
[----:B------:R-:W-:Y:S02]  /*0210*/  USEL UR8, UR6, UR7, UP0 ;  /* 0x0000000706087287 */ /* 0x000fe40008000000 */
[----:B-1----:R-:W-:Y:S02]  /*0220*/  ULEA.HI UR12, UR12, UR12, URZ, 0x1 ;  /* 0x0000000c0c0c7291 */ /* 0x002fe4000f8f08ff */
[----:B------:R-:W-:-:S09]  /*0230*/  UISETP.GE.AND UP0, UPT, UR8, 0x1, UPT ;  /* 0x000000010800788c */ /* 0x000fd2000bf06270 */
[----:B------:R-:W-:Y:S05]  /*0240*/  BRA.U !UP0, `(.L_x_0) ;  /* 0x00000031085c7547 */ /* 0x000fea000b800000 */
[----:B------:R-:W0:Y:S01]  /*0250*/  LDCU.64 UR8, c[0x0][0x3d0] ;  /* 0x00007a00ff0877ac */ /* 0x000e220008000a00 */
[----:B------:R-:W-:Y:S02]  /*0260*/  USHF.R.U32.HI UR5, URZ, 0x1, UR5 ;  /* 0x00000001ff057899 */ /* 0x000fe40008011605 */
[----:B------:R-:W-:Y:S02]  /*0270*/  USHF.R.U32.HI UR6, URZ, 0x1, UR6 ;  /* 0x00000001ff067899 */ /* 0x000fe40008011606 */
[----:B------:R-:W-:Y:S02]  /*0280*/  UIADD3 UR10, UPT, UPT, UR16, -0x1, URZ ;  /* 0xffffffff100a7890 */ /* 0x000fe4000fffe0ff */
[----:B------:R-:W-:Y:S01]  /*0290*/  VIADD R2, R10, -UR5 ;  /* 0x800000050a027c36 */ /* 0x000fe20008000000 */
[----:B------:R-:W-:Y:S01]  /*02a0*/  UIADD3 UR11, UPT, UPT, UR18, -0x1, URZ ;  /* 0xffffffff120b7890 */ /* 0x000fe2000fffe0ff */
[----:B------:R-:W-:Y:S01]  /*02b0*/  IADD3 R3, PT, PT, R8, -UR6, RZ ;  /* 0x8000000608037c10 */ /* 0x000fe2000fffe0ff */
[----:B------:R-:W-:-:S02]  /*02c0*/  USHF.R.U32.HI UR7, URZ, 0x1, UR7 ;  /* 0x00000001ff077899 */ /* 0x000fc40008011607 */
[----:B0-----:R-:W-:-:S09]  /*02d0*/  UISETP.GE.AND UP0, UPT, UR8, 0x1, UPT ;  /* 0x000000010800788c */ /* 0x001fd2000bf06270 */
[----:B------:R-:W-:Y:S05]  /*02e0*/  BRA.U !UP0, `(.L_x_1) ;  /* 0x0000001908e07547 */ /* 0x000fea000b800000 */
[----:B------:R-:W-:Y:S01]  /*02f0*/  USHF.R.S32.HI UR12, URZ, 0x1, UR12 ;  /* 0x00000001ff0c7899 */ /* 0x000fe2000801140c */
[----:B------:R-:W-:Y:S01]  /*0300*/  IMAD.U32 R0, RZ, RZ, UR4 ;  /* 0x00000004ff007e24 */ /* 0x000fe2000f8e00ff */
[----:B------:R-:W-:Y:S01]  /*0310*/  ULEA.HI UR15, UR9, UR9, URZ, 0x1 ;  /* 0x00000009090f7291 */ /* 0x000fe2000f8f08ff */
[----:B------:R-:W-:Y:S01]  /*0320*/  CS2R R6, SRZ ;  /* 0x0000000000067805 */ /* 0x000fe2000001ff00 */
[----:B------:R-:W-:Y:S02]  /*0330*/  ULOP3.LUT UR24, UR8, 0x3, URZ, 0xc0, !UPT ;  /* 0x0000000308187892 */ /* 0x000fe4000f8ec0ff */
[----:B------:R-:W-:Y:S01]  /*0340*/  IADD3 R5, PT, PT, R0, -UR12, R5 ;  /* 0x8000000c00057c10 */ /* 0x000fe2000fffe005 */
[----:B------:R-:W-:Y:S02]  /*0350*/  ULOP3.LUT UR13, UR8, 0x7ffffffc, URZ, 0xc0, !UPT ;  /* 0x7ffffffc080d7892 */ /* 0x000fe4000f8ec0ff */
[----:B------:R-:W-:Y:S01]  /*0360*/  UIMAD UR14, UR8, UR9, URZ ;  /* 0x00000009080e72a4 */ /* 0x000fe2000f8e02ff */
[----:B------:R-:W-:Y:S01]  /*0370*/  IADD3 R5, PT, PT, R5, 0x3, RZ ;  /* 0x0000000305057810 */ /* 0x000fe20007ffe0ff */
[----:B------:R-:W-:Y:S01]  /*0380*/  USHF.R.S32.HI UR15, URZ, 0x1, UR15 ;  /* 0x00000001ff0f7899 */ /* 0x000fe2000801140f */
[----:B------:R-:W-:-:S03]  /*0390*/  UMOV UR4, URZ ;  /* 0x000000ff00047c82 */ /* 0x000fc60008000000 */
[----:B------:R-:W-:-:S08]  /*03a0*/  VIADD R4, R5, -UR7 ;  /* 0x8000000705047c36 */ /* 0x000fd00008000000 */
.L_x_12:
[----:B------:R-:W0:Y:S01]  /*03b0*/  LDCU UR16, c[0x0][0x3b8] ;  /* 0x00007700ff1077ac */ /* 0x000e220008000800 */
[----:B------:R-:W-:Y:S01]  /*03c0*/  UMOV UR5, URZ ;  /* 0x000000ff00057c82 */ /* 0x000fe20008000000 */
[----:B0-----:R-:W-:-:S12]  /*03d0*/  UIADD3 UR16, UPT, UPT, UR16, -0x1, URZ ;  /* 0xffffffff10107890 */ /* 0x001fd8000fffe0ff */
.L_x_11:
[----:B------:R-:W0:Y:S01]  /*03e0*/  LDC R0, c[0x0][0x3ac] ;  /* 0x0000eb00ff007b82 */ /* 0x000e220000000800 */
[----:B------:R-:W-:Y:S01]  /*03f0*/  UMOV UR6, URZ ;  /* 0x000000ff00067c82 */ /* 0x000fe20008000000 */
[----:B0-----:R-:W-:-:S04]  /*0400*/  SHF.R.U32.HI R3, RZ, 0x1, R0 ;  /* 0x00000001ff037819 */ /* 0x001fc80000011600 */
[----:B------:R-:W-:Y:S01]  /*0410*/  IADD3 R3, PT, PT, R8, UR5, -R3 ;  /* 0x0000000508037c10 */ /* 0x000fe2000fffe803 */
[----:B------:R-:W-:-:S03]  /*0420*/  UIADD3 UR5, UPT, UPT, UR5, 0x1, URZ ;  /* 0x0000000105057890 */ /* 0x000fc6000fffe0ff */
[----:B------:R-:W-:Y:S02]  /*0430*/  VIMNMX R12, PT, PT, RZ, R3, !PT ;  /* 0x00000003ff0c7248 */ /* 0x000fe40007fe0100 */
[----:B------:R-:W-:Y:S02]  /*0440*/  IADD3 R3, PT, PT, R3, -UR15, RZ ;  /* 0x8000000f03037c10 */ /* 0x000fe4000fffe0ff */
[----:B------:R-:W-:Y:S02]  /*0450*/  ISETP.NE.AND P2, PT, R0, UR5, PT ;  /* 0x0000000500007c0c */ /* 0x000fe4000bf45270 */
[----:B------:R-:W-:-:S11]  /*0460*/  VIMNMX R12, PT, PT, R12, UR10, PT ;  /* 0x0000000a0c0c7c48 */ /* 0x000fd6000bfe0100 */
.L_x_10:
[----:B------:R-:W0:Y:S01]  /*0470*/  LDCU UR7, c[0x0][0x3b0] ;  /* 0x00007600ff0777ac */ /* 0x000e220008000800 */
[----:B------:R-:W-:Y:S01]  /*0480*/  IMAD.MOV.U32 R0, RZ, RZ, RZ ;  /* 0x000000ffff007224 */ /* 0x000fe200078e00ff */
[----:B0-----:R-:W-:-:S06]  /*0490*/  USHF.R.U32.HI UR7, URZ, 0x1, UR7 ;  /* 0x00000001ff077899 */ /* 0x001fcc0008011607 */
[----:B------:R-:W-:Y:S01]  /*04a0*/  VIADD R2, R27, -UR7 ;  /* 0x800000071b027c36 */ /* 0x000fe20008000000 */
[----:B------:R-:W-:-:S04]  /*04b0*/  UMOV UR7, URZ ;  /* 0x000000ff00077c82 */ /* 0x000fc80008000000 */
[----:B------:R-:W-:-:S04]  /*04c0*/  IADD3 R2, PT, PT, R2, UR6, RZ ;  /* 0x0000000602027c10 */ /* 0x000fc8000fffe0ff */
[----:B------:R-:W-:-:S07]  /*04d0*/  IADD3 R2, PT, PT, R2, -UR12, RZ ;  /* 0x8000000c02027c10 */ /* 0x000fce000fffe0ff */
.L_x_7:
[----:B------:R-:W0:Y:S01]  /*04e0*/  LDC R14, c[0x0][0x3a8] ;  /* 0x0000ea00ff0e7b82 */ /* 0x000e220000000800 */
[----:B------:R-:W1:Y:S01]  /*04f0*/  LDCU UR8, c[0x0][0x3d0] ;  /* 0x00007a00ff0877ac */ /* 0x000e620008000800 */
[----:B------:R-:W2:Y:S01]  /*0500*/  LDCU UR9, c[0x0][0x3d0] ;  /* 0x00007a00ff0977ac */ /* 0x000ea20008000800 */
[----:B-1----:R-:W-:Y:S02]  /*0510*/  USHF.R.U32.HI UR8, URZ, 0x1, UR8 ;  /* 0x00000001ff087899 */ /* 0x002fe40008011608 */
[----:B--2---:R-:W-:Y:S01]  /*0520*/  USHF.R.U32.HI UR9, URZ, 0x1, UR9 ;  /* 0x00000001ff097899 */ /* 0x004fe20008011609 */
[----:B0-----:R-:W-:-:S03]  /*0530*/  SHF.R.U32.HI R15, RZ, 0x1, R14 ;  /* 0x00000001ff0f7819 */ /* 0x001fc6000001160e */
[C---:B------:R-:W-:Y:S01]  /*0540*/  VIADD R20, R10.reuse, -UR8 ;  /* 0x800000080a147c36 */ /* 0x040fe20008000000 */
[----:B------:R-:W-:Y:S01]  /*0550*/  UMOV UR8, URZ ;  /* 0x000000ff00087c82 */ /* 0x000fe20008000000 */
[----:B------:R-:W-:-:S03]  /*0560*/  IADD3 R15, PT, PT, R10, UR4, -R15 ;  /* 0x000000040a0f7c10 */ /* 0x000fc6000fffe80f */
[----:B------:R-:W-:Y:S02]  /*0570*/  VIADDMNMX R20, R20, UR7, RZ, !PT ;  /* 0x0000000714147c46 */ /* 0x000fe4000f8001ff */
[----:B------:R-:W-:Y:S02]  /*0580*/  IADD3 R15, PT, PT, R15, -UR9, RZ ;  /* 0x800000090f0f7c10 */ /* 0x000fe4000fffe0ff */
[----:B------:R-:W-:Y:S02]  /*0590*/  VIMNMX R20, PT, PT, R20, UR16, PT ;  /* 0x0000001014147c48 */ /* 0x000fe4000bfe0100 */
[----:B------:R-:W-:Y:S02]  /*05a0*/  VIADDMNMX R22, R15, UR7, RZ, !PT ;  /* 0x000000070f167c46 */ /* 0x000fe4000f8001ff */
[----:B------:R-:W-:Y:S02]  /*05b0*/  SHF.R.S32.HI R21, RZ, 0x1f, R20 ;  /* 0x0000001fff157819 */ /* 0x000fe40000011414 */
[----:B------:R-:W-:-:S04]  /*05c0*/  VIMNMX R22, PT, PT, R22, UR16, PT ;  /* 0x0000001016167c48 */ /* 0x000fc8000bfe0100 */
[----:B------:R-:W-:-:S07]  /*05d0*/  SHF.R.S32.HI R23, RZ, 0x1f, R22 ;  /* 0x0000001fff177819 */ /* 0x000fce0000011416 */
.L_x_6:
[----:B------:R-:W0:Y:S01]  /*05e0*/  LDCU UR25, c[0x0][0x3d0] ;  /* 0x00007a00ff1977ac */ /* 0x000e220008000800 */
[----:B------:R-:W-:Y:S01]  /*05f0*/  VIADD R14, R8, -UR15 ;  /* 0x8000000f080e7c36 */ /* 0x000fe20008000000 */
[----:B------:R-:W-:Y:S01]  /*0600*/  VIADDMNMX R24, R3, UR8, RZ, !PT ;  /* 0x0000000803187c46 */ /* 0x000fe2000f8001ff */
[----:B------:R-:W-:-:S03]  /*0610*/  UMOV UR9, URZ ;  /* 0x000000ff00097c82 */ /* 0x000fc60008000000 */
[----:B------:R-:W-:Y:S02]  /*0620*/  VIADDMNMX R14, R14, UR8, RZ, !PT ;  /* 0x000000080e0e7c46 */ /* 0x000fe4000f8001ff */
[----:B------:R-:W-:Y:S02]  /*0630*/  VIMNMX R24, PT, PT, R24, UR10, PT ;  /* 0x0000000a18187c48 */ /* 0x000fe4000bfe0100 */
[----:B------:R-:W-:Y:S02]  /*0640*/  VIMNMX R14, PT, PT, R14, UR10, PT ;  /* 0x0000000a0e0e7c48 */ /* 0x000fe4000bfe0100 */
[----:B------:R-:W-:Y:S02]  /*0650*/  SHF.R.S32.HI R25, RZ, 0x1f, R24 ;  /* 0x0000001fff197819 */ /* 0x000fe40000011418 */
[----:B------:R-:W-:Y:S01]  /*0660*/  SHF.R.S32.HI R15, RZ, 0x1f, R14 ;  /* 0x0000001fff0f7819 */ /* 0x000fe2000001140e */
[----:B0-----:R-:W-:-:S09]  /*0670*/  UISETP.GE.U32.AND UP0, UPT, UR25, 0x4, UPT ;  /* 0x000000041900788c */ /* 0x001fd2000bf06070 */
[----:B------:R-:W-:Y:S05]  /*0680*/  BRA.U !UP0, `(.L_x_2) ;  /* 0x00000009089c7547 */ /* 0x000fea000b800000 */
[----:B------:R-:W0:Y:S01]  /*0690*/  LDCU UR18, c[0x0][0x3d4] ;  /* 0x00007a80ff1277ac */ /* 0x000e220008000800 */
[----:B------:R-:W-:Y:S01]  /*06a0*/  IADD3 R16, PT, PT, R4, UR6, RZ ;  /* 0x0000000604107c10 */ /* 0x000fe2000fffe0ff */
[----:B------:R-:W-:Y:S01]  /*06b0*/  IMAD.MOV.U32 R17, RZ, RZ, R5 ;  /* 0x000000ffff117224 */ /* 0x000fe200078e0005 */
[----:B------:R-:W-:Y:S02]  /*06c0*/  UIADD3 UR20, UPT, UPT, -UR13, URZ, URZ ;  /* 0x000000ff0d147290 */ /* 0x000fe4000fffe1ff */
[----:B------:R-:W-:Y:S01]  /*06d0*/  UIMAD UR19, UR8, UR25, UR7 ;  /* 0x00000019081372a4 */ /* 0x000fe2000f8e0207 */
[----:B------:R-:W1:Y:S01]  /*06e0*/  LDCU.64 UR28, c[0x0][0x398] ;  /* 0x00007300ff1c77ac */ /* 0x000e620008000a00 */
[----:B------:R-:W2:Y:S01]  /*06f0*/  LDCU.64 UR34, c[0x0][0x3b8] ;  /* 0x00007700ff2277ac */ /* 0x000ea20008000a00 */
[----:B------:R-:W3:Y:S01]  /*0700*/  LDCU.64 UR32, c[0x0][0x3c0] ;  /* 0x00007800ff2077ac */ /* 0x000ee20008000a00 */
[----:B0-----:R-:W-:Y:S02]  /*0710*/  UIADD3 UR9, UPT, UPT, UR8, UR18, URZ ;  /* 0x0000001208097290 */ /* 0x001fe4000fffe0ff */
[----:B------:R-:W-:-:S02]  /*0720*/  ULEA UR17, UR18, UR8, 0x1 ;  /* 0x0000000812117291 */ /* 0x000fc4000f8e08ff */
[----:B------:R-:W-:Y:S01]  /*0730*/  UIMAD UR18, UR18, 0x3, UR8 ;  /* 0x00000003121278a4 */ /* 0x000fe2000f8e0208 */
[----:B------:R-:W0:Y:S01]  /*0740*/  LDCU.64 UR30, c[0x0][0x390] ;  /* 0x00007200ff1e77ac */ /* 0x000e220008000a00 */
[----:B------:R-:W-:Y:S02]  /*0750*/  UIMAD UR9, UR9, UR25, UR7 ;  /* 0x00000019090972a4 */ /* 0x000fe4000f8e0207 */
[----:B------:R-:W-:Y:S02]  /*0760*/  UIMAD UR17, UR17, UR25, UR7 ;  /* 0x00000019111172a4 */ /* 0x000fe4000f8e0207 */
[----:B-123--:R-:W-:-:S12]  /*0770*/  UIMAD UR18, UR18, UR25, UR7 ;  /* 0x00000019121272a4 */ /* 0x00efd8000f8e0207 */
.L_x_3:
[----:B------:R-:W-:-:S04]  /*0780*/  IADD3 R18, PT, PT, R17, -0x2, RZ ;  /* 0xfffffffe11127810 */ /* 0x000fc80007ffe0ff */
[----:B------:R-:W-:-:S04]  /*0790*/  VIMNMX R18, PT, PT, RZ, R18, !PT ;  /* 0x00000012ff127248 */ /* 0x000fc80007fe0100 */
[----:B------:R-:W-:-:S04]  /*07a0*/  VIMNMX R19, PT, PT, R18, UR11, PT ;  /* 0x0000000b12137c48 */ /* 0x000fc8000bfe0100 */
[----:B------:R-:W-:Y:S01]  /*07b0*/  SHF.R.S32.HI R18, RZ, 0x1f, R19 ;  /* 0x0000001fff127819 */ /* 0x000fe20000011413 */
[----:B------:R-:W-:-:S04]  /*07c0*/  IMAD.WIDE.U32 R28, R19, UR32, R14 ;  /* 0x00000020131c7c25 */ /* 0x000fc8000f8e000e */
[----:B------:R-:W-:-:S04]  /*07d0*/  IMAD R18, R18, UR32, RZ ;  /* 0x0000002012127c24 */ /* 0x000fc8000f8e02ff */
[----:B------:R-:W-:Y:S02]  /*07e0*/  IMAD R19, R19, UR33, R18 ;  /* 0x0000002113137c24 */ /* 0x000fe4000f8e0212 */
[----:B------:R-:W-:-:S03]  /*07f0*/  VIADD R18, R16, 0xfffffffe ;  /* 0xfffffffe10127836 */ /* 0x000fc60000000000 */
[----:B------:R-:W-:Y:S02]  /*0800*/  IADD3 R19, PT, PT, R29, R19, RZ ;  /* 0x000000131d137210 */ /* 0x000fe40007ffe0ff */
[----:B------:R-:W-:-:S03]  /*0810*/  VIMNMX R18, PT, PT, RZ, R18, !PT ;  /* 0x00000012ff127248 */ /* 0x000fc60007fe0100 */
[----:B------:R-:W-:Y:S01]  /*0820*/  IMAD R31, R19, UR34, RZ ;  /* 0x00000022131f7c24 */ /* 0x000fe2000f8e02ff */
[----:B------:R-:W-:Y:S01]  /*0830*/  VIMNMX R29, PT, PT, R18, UR11, PT ;  /* 0x0000000b121d7c48 */ /* 0x000fe2000bfe0100 */
[----:B------:R-:W-:-:S03]  /*0840*/  IMAD.WIDE.U32 R18, R28, UR34, R20 ;  /* 0x000000221c127c25 */ /* 0x000fc6000f8e0014 */
[----:B------:R-:W-:Y:S01]  /*0850*/  SHF.R.S32.HI R26, RZ, 0x1f, R29 ;  /* 0x0000001fff1a7819 */ /* 0x000fe2000001141d */
[----:B------:R-:W-:Y:S01]  /*0860*/  IMAD R31, R28, UR35, R31 ;  /* 0x000000231c1f7c24 */ /* 0x000fe2000f8e021f */
[----:B0-----:R-:W-:-:S03]  /*0870*/  LEA R30, P0, R18, UR30, 0x2 ;  /* 0x0000001e121e7c11 */ /* 0x001fc6000f8010ff */
[----:B------:R-:W-:Y:S02]  /*0880*/  IMAD.IADD R19, R19, 0x1, R31 ;  /* 0x0000000113137824 */ /* 0x000fe400078e021f */
[----:B------:R-:W-:-:S03]  /*0890*/  IMAD R26, R26, UR32, RZ ;  /* 0x000000201a1a7c24 */ /* 0x000fc6000f8e02ff */
[----:B------:R-:W-:Y:S01]  /*08a0*/  LEA.HI.X R31, R18, UR31, R19, 0x2, P0 ;  /* 0x0000001f121f7c11 */ /* 0x000fe200080f1413 */
[C---:B------:R-:W-:Y:S02]  /*08b0*/  IMAD R19, R29.reuse, UR33, R26 ;  /* 0x000000211d137c24 */ /* 0x040fe4000f8e021a */
[----:B------:R-:W-:Y:S02]  /*08c0*/  IMAD.WIDE.U32 R28, R29, UR32, R24 ;  /* 0x000000201d1c7c25 */ /* 0x000fe4000f8e0018 */
[----:B------:R-:W2:Y:S03]  /*08d0*/  LDG.E R26, desc[UR22][R30.64] ;  /* 0x000000161e1a7981 */ /* 0x000ea6000c1e1900 */
[----:B------:R-:W-:-:S05]  /*08e0*/  IADD3 R18, PT, PT, R29, R19, RZ ;  /* 0x000000131d127210 */ /* 0x000fca0007ffe0ff */
[----:B------:R-:W-:-:S04]  /*08f0*/  IMAD R19, R18, UR34, RZ ;  /* 0x0000002212137c24 */ /* 0x000fc8000f8e02ff */
[C---:B------:R-:W-:Y:S02]  /*0900*/  IMAD R19, R28.reuse, UR35, R19 ;  /* 0x000000231c137c24 */ /* 0x040fe4000f8e0213 */
[----:B------:R-:W-:-:S04]  /*0910*/  IMAD.WIDE.U32 R28, R28, UR34, R22 ;  /* 0x000000221c1c7c25 */ /* 0x000fc8000f8e0016 */
[----:B------:R-:W-:Y:S01]  /*0920*/  IMAD.IADD R19, R29, 0x1, R19 ;  /* 0x000000011d137824 */ /* 0x000fe200078e0213 */
[----:B------:R-:W-:-:S04]  /*0930*/  LEA R18, P0, R28, UR30, 0x2 ;  /* 0x0000001e1c127c11 */ /* 0x000fc8000f8010ff */
[----:B------:R-:W-:-:S06]  /*0940*/  LEA.HI.X R19, R28, UR31, R19, 0x2, P0 ;  /* 0x0000001f1c137c11 */ /* 0x000fcc00080f1413 */
[----:B------:R0:W2:Y:S01]  /*0950*/  LDG.E R19, desc[UR22][R18.64] ;  /* 0x0000001612137981 */ /* 0x0000a2000c1e1900 */
[----:B------:R-:W-:-:S04]  /*0960*/  VIADDMNMX R28, R17, 0xfffffffd, RZ, !PT ;  /* 0xfffffffd111c7846 */ /* 0x000fc800078001ff */
[----:B------:R-:W-:-:S04]  /*0970*/  VIMNMX R29, PT, PT, R28, UR11, PT ;  /* 0x0000000b1c1d7c48 */ /* 0x000fc8000bfe0100 */
[----:B------:R-:W-:-:S05]  /*0980*/  SHF.R.S32.HI R28, RZ, 0x1f, R29 ;  /* 0x0000001fff1c7819 */ /* 0x000fca000001141d */
[----:B------:R-:W-:-:S04]  /*0990*/  IMAD R28, R28, UR32, RZ ;  /* 0x000000201c1c7c24 */ /* 0x000fc8000f8e02ff */
[C---:B------:R-:W-:Y:S02]  /*09a0*/  IMAD R33, R29.reuse, UR33, R28 ;  /* 0x000000211d217c24 */ /* 0x040fe4000f8e021c */
[----:B------:R-:W-:-:S05]  /*09b0*/  IMAD.WIDE.U32 R28, R29, UR32, R14 ;  /* 0x000000201d1c7c25 */ /* 0x000fca000f8e000e */
[----:B------:R-:W-:-:S05]  /*09c0*/  IADD3 R29, PT, PT, R29, R33, RZ ;  /* 0x000000211d1d7210 */ /* 0x000fca0007ffe0ff */
[----:B------:R-:W-:Y:S01]  /*09d0*/  IMAD R29, R29, UR34, RZ ;  /* 0x000000221d1d7c24 */ /* 0x000fe2000f8e02ff */
[----:B0-----:R-:W-:-:S03]  /*09e0*/  VIADDMNMX R18, R16, 0xfffffffd, RZ, !PT ;  /* 0xfffffffd10127846 */ /* 0x001fc600078001ff */
[C---:B------:R-:W-:Y:S02]  /*09f0*/  IMAD R31, R28.reuse, UR35, R29 ;  /* 0x000000231c1f7c24 */ /* 0x040fe4000f8e021d */
[----:B------:R-:W-:-:S03]  /*0a00*/  IMAD.WIDE.U32 R28, R28, UR34, R20 ;  /* 0x000000221c1c7c25 */ /* 0x000fc6000f8e0014 */
[----:B------:R-:W-:Y:S01]  /*0a10*/  LEA R30, P0, R28, UR30, 0x2 ;  /* 0x0000001e1c1e7c11 */ /* 0x000fe2000f8010ff */
[----:B--2---:R-:W-:Y:S01]  /*0a20*/  FADD R26, R26, -R19 ;  /* 0x800000131a1a7221 */ /* 0x004fe20000000000 */
[----:B------:R-:W-:Y:S01]  /*0a30*/  IMAD.IADD R19, R29, 0x1, R31 ;  /* 0x000000011d137824 */ /* 0x000fe200078e021f */
[----:B------:R-:W-:-:S04]  /*0a40*/  VIMNMX R29, PT, PT, R18, UR11, PT ;  /* 0x0000000b121d7c48 */ /* 0x000fc8000bfe0100 */
[----:B------:R-:W-:Y:S02]  /*0a50*/  SHF.R.S32.HI R18, RZ, 0x1f, R29 ;  /* 0x0000001fff127819 */ /* 0x000fe4000001141d */
[----:B------:R-:W-:-:S03]  /*0a60*/  LEA.HI.X R31, R28, UR31, R19, 0x2, P0 ;  /* 0x0000001f1c1f7c11 */ /* 0x000fc600080f1413 */
[----:B------:R-:W-:Y:S02]  /*0a70*/  IMAD R18, R18, UR32, RZ ;  /* 0x0000002012127c24 */ /* 0x000fe4000f8e02ff */
[----:B------:R0:W2:Y:S02]  /*0a80*/  LDG.E R30, desc[UR22][R30.64] ;  /* 0x000000161e1e7981 */ /* 0x0000a4000c1e1900 */
[C---:B------:R-:W-:Y:S02]  /*0a90*/  IMAD R19, R29.reuse, UR33, R18 ;  /* 0x000000211d137c24 */ /* 0x040fe4000f8e0212 */
[----:B------:R-:W-:-:S05]  /*0aa0*/  IMAD.WIDE.U32 R28, R29, UR32, R24 ;  /* 0x000000201d1c7c25 */ /* 0x000fca000f8e0018 */
[----:B------:R-:W-:-:S05]  /*0ab0*/  IADD3 R18, PT, PT, R29, R19, RZ ;  /* 0x000000131d127210 */ /* 0x000fca0007ffe0ff */
[----:B------:R-:W-:-:S04]  /*0ac0*/  IMAD R19, R18, UR34, RZ ;  /* 0x0000002212137c24 */ /* 0x000fc8000f8e02ff */
[C---:B------:R-:W-:Y:S02]  /*0ad0*/  IMAD R19, R28.reuse, UR35, R19 ;  /* 0x000000231c137c24 */ /* 0x040fe4000f8e0213 */
[----:B------:R-:W-:-:S04]  /*0ae0*/  IMAD.WIDE.U32 R28, R28, UR34, R22 ;  /* 0x000000221c1c7c25 */ /* 0x000fc8000f8e0016 */
[----:B------:R-:W-:Y:S01]  /*0af0*/  IMAD.IADD R19, R29, 0x1, R19 ;  /* 0x000000011d137824 */ /* 0x000fe200078e0213 */
[----:B------:R-:W-:-:S04]  /*0b00*/  LEA R18, P0, R28, UR30, 0x2 ;  /* 0x0000001e1c127c11 */ /* 0x000fc8000f8010ff */
[----:B------:R-:W-:-:S06]  /*0b10*/  LEA.HI.X R19, R28, UR31, R19, 0x2, P0 ;  /* 0x0000001f1c137c11 */ /* 0x000fcc00080f1413 */
[----:B------:R-:W2:Y:S01]  /*0b20*/  LDG.E R19, desc[UR22][R18.64] ;  /* 0x0000001612137981 */ /* 0x000ea2000c1e1900 */
[----:B------:R-:W-:-:S06]  /*0b30*/  UIMAD.WIDE UR26, UR19, 0x4, UR28 ;  /* 0x00000004131a78a5 */ /* 0x000fcc000f8e021c */
[----:B------:R-:W-:Y:S01]  /*0b40*/  MOV R28, UR26 ;  /* 0x0000001a001c7c02 */ /* 0x000fe20008000f00 */
[----:B------:R-:W-:-:S05]  /*0b50*/  IMAD.U32 R29, RZ, RZ, UR27 ;  /* 0x0000001bff1d7e24 */ /* 0x000fca000f8e00ff */
[----:B------:R-:W3:Y:S01]  /*0b60*/  LDG.E R28, desc[UR22][R28.64] ;  /* 0x000000161c1c7981 */ /* 0x000ee2000c1e1900 */
[----:B------:R-:W-:-:S06]  /*0b70*/  UIMAD.WIDE UR26, UR9, 0x4, UR28 ;  /* 0x00000004091a78a5 */ /* 0x000fcc000f8e021c */
[----:B0-----:R-:W-:Y:S01]  /*0b80*/  MOV R31, UR27 ;  /* 0x0000001b001f7c02 */ /* 0x001fe20008000f00 */
[----:B--2---:R-:W-:Y:S01]  /*0b90*/  FADD R33, R30, -R19 ;  /* 0x800000131e217221 */ /* 0x004fe20000000000 */
[----:B------:R-:W-:-:S05]  /*0ba0*/  MOV R30, UR26 ;  /* 0x0000001a001e7c02 */ /* 0x000fca0008000f00 */
[----:B------:R0:W2:Y:S01]  /*0bb0*/  LDG.E R31, desc[UR22][R30.64] ;  /* 0x000000161e1f7981 */ /* 0x0000a2000c1e1900 */
[----:B---3--:R-:W-:-:S04]  /*0bc0*/  FMUL R32, R28, R33 ;  /* 0x000000211c207220 */ /* 0x008fc80000400000 */
[----:B------:R-:W-:Y:S01]  /*0bd0*/  FFMA R33, R33, R32, R0 ;  /* 0x0000002021217223 */ /* 0x000fe20000000000 */
[----:B------:R-:W-:-:S04]  /*0be0*/  VIADDMNMX R0, R17, 0xffffffff, RZ, !PT ;  /* 0xffffffff11007846 */ /* 0x000fc800078001ff */
[----:B------:R-:W-:-:S04]  /*0bf0*/  VIMNMX R19, PT, PT, R0, UR11, PT ;  /* 0x0000000b00137c48 */ /* 0x000fc8000bfe0100 */
[----:B------:R-:W-:-:S05]  /*0c00*/  SHF.R.S32.HI R18, RZ, 0x1f, R19 ;  /* 0x0000001fff127819 */ /* 0x000fca0000011413 */
[----:B------:R-:W-:-:S04]  /*0c10*/  IMAD R18, R18, UR32, RZ ;  /* 0x0000002012127c24 */ /* 0x000fc8000f8e02ff */
[C---:B------:R-:W-:Y:S02]  /*0c20*/  IMAD R29, R19.reuse, UR33, R18 ;  /* 0x00000021131d7c24 */ /* 0x040fe4000f8e0212 */
[----:B------:R-:W-:-:S04]  /*0c30*/  IMAD.WIDE.U32 R18, R19, UR32, R14 ;  /* 0x0000002013127c25 */ /* 0x000fc8000f8e000e */
[----:B------:R-:W-:-:S04]  /*0c40*/  IMAD.IADD R19, R19, 0x1, R29 ;  /* 0x0000000113137824 */ /* 0x000fc800078e021d */
[----:B------:R-:W-:-:S04]  /*0c50*/  IMAD R19, R19, UR34, RZ ;  /* 0x0000002213137c24 */ /* 0x000fc8000f8e02ff */
[C---:B------:R-:W-:Y:S02]  /*0c60*/  IMAD R29, R18.reuse, UR35, R19 ;  /* 0x00000023121d7c24 */ /* 0x040fe4000f8e0213 */
[----:B------:R-:W-:-:S05]  /*0c70*/  IMAD.WIDE.U32 R18, R18, UR34, R20 ;  /* 0x0000002212127c25 */ /* 0x000fca000f8e0014 */
[----:B------:R-:W-:Y:S02]  /*0c80*/  IADD3 R19, PT, PT, R19, R29, RZ ;  /* 0x0000001d13137210 */ /* 0x000fe40007ffe0ff */
[----:B------:R-:W-:Y:S01]  /*0c90*/  LEA R32, P0, R18, UR30, 0x2 ;  /* 0x0000001e12207c11 */ /* 0x000fe2000f8010ff */
[----:B------:R-:W-:-:S06]  /*0ca0*/  UIMAD.WIDE UR26, UR17, 0x4, UR28 ;  /* 0x00000004111a78a5 */ /* 0x000fcc000f8e021c */
[----:B0-----:R-:W-:Y:S01]  /*0cb0*/  MOV R30, UR26 ;  /* 0x0000001a001e7c02 */ /* 0x001fe20008000f00 */
[----:B--2---:R-:W-:-:S04]  /*0cc0*/  FMUL R0, R31, R26 ;  /* 0x0000001a1f007220 */ /* 0x004fc80000400000 */
[----:B------:R-:W-:Y:S01]  /*0cd0*/  FFMA R0, R26, R0, R33 ;  /* 0x000000001a007223 */ /* 0x000fe20000000021 */
[----:B------:R-:W-:Y:S02]  /*0ce0*/  LEA.HI.X R33, R18, UR31, R19, 0x2, P0 ;  /* 0x0000001f12217c11 */ /* 0x000fe400080f1413 */
[----:B------:R-:W-:-:S04]  /*0cf0*/  VIADDMNMX R18, R16, 0xffffffff, RZ, !PT ;  /* 0xffffffff10127846 */ /* 0x000fc800078001ff */
[----:B------:R-:W-:Y:S01]  /*0d00*/  VIMNMX R29, PT, PT, R18, UR11, PT ;  /* 0x0000000b121d7c48 */ /* 0x000fe2000bfe0100 */
[----:B------:R-:W2:Y:S03]  /*0d10*/  LDG.E R33, desc[UR22][R32.64] ;  /* 0x0000001620217981 */ /* 0x000ea6000c1e1900 */
[----:B------:R-:W-:-:S05]  /*0d20*/  SHF.R.S32.HI R18, RZ, 0x1f, R29 ;  /* 0x0000001fff127819 */ /* 0x000fca000001141d */
[----:B------:R-:W-:-:S04]  /*0d30*/  IMAD R18, R18, UR32, RZ ;  /* 0x0000002012127c24 */ /* 0x000fc8000f8e02ff */
        /* <DEDUP_REMOVED lines=8> */
[----:B------:R-:W-:Y:S02]  /*0dc0*/  LEA.HI.X R19, R28, UR31, R19, 0x2, P0 ;  /* 0x0000001f1c137c11 */ /* 0x000fe400080f1413 */
[----:B------:R-:W-:-:S03]  /*0dd0*/  VIMNMX R28, PT, PT, RZ, R17, !PT ;  /* 0x00000011ff1c7248 */ /* 0x000fc60007fe0100 */
[----:B------:R0:W2:Y:S01]  /*0de0*/  LDG.E R26, desc[UR22][R18.64] ;  /* 0x00000016121a7981 */ /* 0x0000a2000c1e1900 */
[----:B------:R-:W-:-:S04]  /*0df0*/  VIMNMX R35, PT, PT, R28, UR11, PT ;  /* 0x0000000b1c237c48 */ /* 0x000fc8000bfe0100 */
[----:B------:R-:W-:-:S05]  /*0e00*/  SHF.R.S32.HI R28, RZ, 0x1f, R35 ;  /* 0x0000001fff1c7819 */ /* 0x000fca0000011423 */
[----:B------:R-:W-:Y:S02]  /*0e10*/  IMAD R34, R28, UR32, RZ ;  /* 0x000000201c227c24 */ /* 0x000fe4000f8e02ff */
[----:B------:R-:W-:-:S04]  /*0e20*/  IMAD.WIDE.U32 R28, R35, UR32, R14 ;  /* 0x00000020231c7c25 */ /* 0x000fc8000f8e000e */
[----:B------:R-:W-:-:S04]  /*0e30*/  IMAD R35, R35, UR33, R34 ;  /* 0x0000002123237c24 */ /* 0x000fc8000f8e0222 */
[----:B------:R-:W-:-:S04]  /*0e40*/  IMAD.IADD R29, R29, 0x1, R35 ;  /* 0x000000011d1d7824 */ /* 0x000fc800078e0223 */
[----:B------:R-:W-:Y:S02]  /*0e50*/  IMAD R29, R29, UR34, RZ ;  /* 0x000000221d1d7c24 */ /* 0x000fe4000f8e02ff */
[----:B0-----:R-:W-:-:S04]  /*0e60*/  IMAD.WIDE.U32 R18, R28, UR34, R20 ;  /* 0x000000221c127c25 */ /* 0x001fc8000f8e0014 */
[----:B------:R-:W-:Y:S01]  /*0e70*/  IMAD R35, R28, UR35, R29 ;  /* 0x000000231c237c24 */ /* 0x000fe2000f8e021d */
[----:B------:R-:W-:-:S04]  /*0e80*/  VIMNMX R28, PT, PT, RZ, R16, !PT ;  /* 0x00000010ff1c7248 */ /* 0x000fc80007fe0100 */
[----:B------:R-:W-:Y:S02]  /*0e90*/  VIMNMX R29, PT, PT, R28, UR11, PT ;  /* 0x0000000b1c1d7c48 */ /* 0x000fe4000bfe0100 */
[----:B------:R-:W-:Y:S02]  /*0ea0*/  MOV R31, UR27 ;  /* 0x0000001b001f7c02 */ /* 0x000fe40008000f00 */
[----:B------:R-:W-:-:S03]  /*0eb0*/  SHF.R.S32.HI R28, RZ, 0x1f, R29 ;  /* 0x0000001fff1c7819 */ /* 0x000fc6000001141d */
[----:B------:R0:W3:Y:S02]  /*0ec0*/  LDG.E R32, desc[UR22][R30.64] ;  /* 0x000000161e207981 */ /* 0x0000e4000c1e1900 */
[----:B------:R-:W-:Y:S02]  /*0ed0*/  IMAD R28, R28, UR32, RZ ;  /* 0x000000201c1c7c24 */ /* 0x000fe4000f8e02ff */
[----:B0-----:R-:W-:-:S04]  /*0ee0*/  IMAD.WIDE.U32 R30, R29, UR32, R24 ;  /* 0x000000201d1e7c25 */ /* 0x001fc8000f8e0018 */
[----:B------:R-:W-:-:S05]  /*0ef0*/  IMAD R29, R29, UR33, R28 ;  /* 0x000000211d1d7c24 */ /* 0x000fca000f8e021c */
[----:B------:R-:W-:-:S05]  /*0f00*/  IADD3 R28, PT, PT, R31, R29, RZ ;  /* 0x0000001d1f1c7210 */ /* 0x000fca0007ffe0ff */
[----:B------:R-:W-:Y:S01]  /*0f10*/  IMAD R37, R28, UR34, RZ ;  /* 0x000000221c257c24 */ /* 0x000fe2000f8e02ff */
[----:B------:R-:W-:Y:S01]  /*0f20*/  IADD3 R35, PT, PT, R19, R35, RZ ;  /* 0x0000002313237210 */ /* 0x000fe20007ffe0ff */
[----:B------:R-:W-:-:S04]  /*0f30*/  IMAD.WIDE.U32 R28, R30, UR34, R22 ;  /* 0x000000221e1c7c25 */ /* 0x000fc8000f8e0016 */
[----:B------:R-:W-:Y:S01]  /*0f40*/  IMAD R37, R30, UR35, R37 ;  /* 0x000000231e257c24 */ /* 0x000fe2000f8e0225 */
[----:B------:R-:W-:-:S03]  /*0f50*/  LEA R30, P0, R18, UR30, 0x2 ;  /* 0x0000001e121e7c11 */ /* 0x000fc6000f8010ff */
[----:B------:R-:W-:Y:S01]  /*0f60*/  IMAD.IADD R37, R29, 0x1, R37 ;  /* 0x000000011d257824 */ /* 0x000fe200078e0225 */
[----:B------:R-:W-:Y:S02]  /*0f70*/  LEA.HI.X R31, R18, UR31, R35, 0x2, P0 ;  /* 0x0000001f121f7c11 */ /* 0x000fe400080f1423 */
[C---:B------:R-:W-:Y:S01]  /*0f80*/  LEA R18, P0, R28.reuse, UR30, 0x2 ;  /* 0x0000001e1c127c11 */ /* 0x040fe2000f8010ff */
[----:B------:R-:W-:Y:S02]  /*0f90*/  UIMAD.WIDE UR26, UR18, 0x4, UR28 ;  /* 0x00000004121a78a5 */ /* 0x000fe4000f8e021c */
[----:B------:R-:W4:Y:S01]  /*0fa0*/  LDG.E R30, desc[UR22][R30.64] ;  /* 0x000000161e1e7981 */ /* 0x000f22000c1e1900 */
[----:B------:R-:W-:-:S03]  /*0fb0*/  LEA.HI.X R19, R28, UR31, R37, 0x2, P0 ;  /* 0x0000001f1c137c11 */ /* 0x000fc600080f1425 */
[----:B------:R-:W-:Y:S02]  /*0fc0*/  MOV R28, UR26 ;  /* 0x0000001a001c7c02 */ /* 0x000fe40008000f00 */
[----:B------:R-:W-:Y:S01]  /*0fd0*/  MOV R29, UR27 ;  /* 0x0000001b001d7c02 */ /* 0x000fe20008000f00 */
[----:B------:R-:W4:Y:S04]  /*0fe0*/  LDG.E R19, desc[UR22][R18.64] ;  /* 0x0000001612137981 */ /* 0x000f28000c1e1900 */
[----:B------:R-:W5:Y:S01]  /*0ff0*/  LDG.E R28, desc[UR22][R28.64] ;  /* 0x000000161c1c7981 */ /* 0x000f62000c1e1900 */
[----:B------:R-:W-:-:S04]  /*1000*/  UIADD3 UR20, UPT, UPT, UR20, 0x4, URZ ;  /* 0x0000000414147890 */ /* 0x000fc8000fffe0ff */
[----:B------:R-:W-:Y:S01]  /*1010*/  UISETP.NE.AND UP0, UPT, UR20, URZ, UPT ;  /* 0x000000ff1400728c */ /* 0x000fe2000bf05270 */
[----:B------:R-:W-:Y:S01]  /*1020*/  VIADD R16, R16, 0x4 ;  /* 0x0000000410107836 */ /* 0x000fe20000000000 */
[----:B------:R-:W-:Y:S01]  /*1030*/  IADD3 R17, PT, PT, R17, 0x4, RZ ;  /* 0x0000000411117810 */ /* 0x000fe20007ffe0ff */
[----:B------:R-:W-:Y:S02]  /*1040*/  ULEA UR9, UR14, UR9, 0x2 ;  /* 0x000000090e097291 */ /* 0x000fe4000f8e10ff */
[----:B------:R-:W-:Y:S02]  /*1050*/  ULEA UR17, UR14, UR17, 0x2 ;  /* 0x000000110e117291 */ /* 0x000fe4000f8e10ff */
[----:B------:R-:W-:Y:S02]  /*1060*/  ULEA UR18, UR14, UR18, 0x2 ;  /* 0x000000120e127291 */ /* 0x000fe4000f8e10ff */
[----:B------:R-:W-:Y:S01]  /*1070*/  ULEA UR19, UR14, UR19, 0x2 ;  /* 0x000000130e137291 */ /* 0x000fe2000f8e10ff */
[----:B--2---:R-:W-:-:S04]  /*1080*/  FADD R33, R33, -R26 ;  /* 0x8000001a21217221 */ /* 0x004fc80000000000 */
[----:B---3--:R-:W-:-:S04]  /*1090*/  FMUL R32, R32, R33 ;  /* 0x0000002120207220 */ /* 0x008fc80000400000 */
[----:B------:R-:W-:Y:S01]  /*10a0*/  FFMA R0, R33, R32, R0 ;  /* 0x0000002021007223 */ /* 0x000fe20000000000 */
[----:B----4-:R-:W-:-:S04]  /*10b0*/  FADD R35, R30, -R19 ;  /* 0x800000131e237221 */ /* 0x010fc80000000000 */
[----:B-----5:R-:W-:-:S04]  /*10c0*/  FMUL R18, R28, R35 ;  /* 0x000000231c127220 */ /* 0x020fc80000400000 */
[----:B------:R-:W-:Y:S01]  /*10d0*/  FFMA R0, R35, R18, R0 ;  /* 0x0000001223007223 */ /* 0x000fe20000000000 */
[----:B------:R-:W-:Y:S06]  /*10e0*/  BRA.U UP0, `(.L_x_3) ;  /* 0xfffffff500a47547 */ /* 0x000fec000b83ffff */
[----:B------:R-:W-:-:S05]  /*10f0*/  UMOV UR9, UR13 ;  /* 0x0000000d00097c82 */ /* 0x000fca0008000000 */
.L_x_2:
[----:B------:R-:W-:-:S09]  /*1100*/  UISETP.NE.AND UP0, UPT, UR24, URZ, UPT ;  /* 0x000000ff1800728c */ /* 0x000fd2000bf05270 */
[----:B------:R-:W-:Y:S05]  /*1110*/  BRA.U !UP0, `(.L_x_4) ;  /* 0x0000000908287547 */ /* 0x000fea000b800000 */
[----:B------:R-:W-:Y:S02]  /*1120*/  UISETP.NE.AND UP0, UPT, UR24, 0x1, UPT ;  /* 0x000000011800788c */ /* 0x000fe4000bf05270 */
[----:B------:R-:W-:-:S07]  /*1130*/  ULOP3.LUT UP1, URZ, UR25, 0x1, URZ, 0xc0, !UPT ;  /* 0x0000000119ff7892 */ /* 0x000fce000f82c0ff */
[----:B------:R-:W-:Y:S05]  /*1140*/  BRA.U !UP0, `(.L_x_5) ;  /* 0x00000005084c7547 */ /* 0x000fea000b800000 */
[----:B------:R-:W-:Y:S01]  /*1150*/  IADD3 R26, PT, PT, R27, -UR12, RZ ;  /* 0x8000000c1b1a7c10 */ /* 0x000fe2000fffe0ff */
[----:B------:R-:W0:Y:S01]  /*1160*/  LDCU.64 UR20, c[0x0][0x3c0] ;  /* 0x00007800ff1477ac */ /* 0x000e220008000a00 */
[----:B------:R-:W-:-:S03]  /*1170*/  IADD3 R28, PT, PT, R2, UR9, RZ ;  /* 0x00000009021c7c10 */ /* 0x000fc6000fffe0ff */
[----:B------:R-:W-:Y:S01]  /*1180*/  VIADD R26, R26, UR9 ;  /* 0x000000091a1a7c36 */ /* 0x000fe20008000000 */
[----:B------:R-:W1:Y:S04]  /*1190*/  LDCU.64 UR26, c[0x0][0x3b8] ;  /* 0x00007700ff1a77ac */ /* 0x000e680008000a00 */
[----:B------:R-:W-:Y:S01]  /*11a0*/  VIMNMX R16, PT, PT, RZ, R26, !PT ;  /* 0x0000001aff107248 */ /* 0x000fe20007fe0100 */
[----:B------:R-:W2:Y:S03]  /*11b0*/  LDCU.64 UR28, c[0x0][0x390] ;  /* 0x00007200ff1c77ac */ /* 0x000ea60008000a00 */
[----:B------:R-:W-:Y:S01]  /*11c0*/  VIMNMX R19, PT, PT, R16, UR11, PT ;  /* 0x0000000b10137c48 */ /* 0x000fe2000bfe0100 */
[----:B------:R-:W3:Y:S03]  /*11d0*/  LDCU UR19, c[0x0][0x3d4] ;  /* 0x00007a80ff1377ac */ /* 0x000ee60008000800 */
[----:B------:R-:W-:-:S05]  /*11e0*/  SHF.R.S32.HI R16, RZ, 0x1f, R19 ;  /* 0x0000001fff107819 */ /* 0x000fca0000011413 */
[----:B0-----:R-:W-:-:S04]  /*11f0*/  IMAD R16, R16, UR20, RZ ;  /* 0x0000001410107c24 */ /* 0x001fc8000f8e02ff */
[C---:B------:R-:W-:Y:S02]  /*1200*/  IMAD R17, R19.reuse, UR21, R16 ;  /* 0x0000001513117c24 */ /* 0x040fe4000f8e0210 */
[----:B------:R-:W-:-:S05]  /*1210*/  IMAD.WIDE.U32 R18, R19, UR20, R14 ;  /* 0x0000001413127c25 */ /* 0x000fca000f8e000e */
[----:B------:R-:W-:Y:S02]  /*1220*/  IADD3 R16, PT, PT, R19, R17, RZ ;  /* 0x0000001113107210 */ /* 0x000fe40007ffe0ff */
[----:B------:R-:W-:-:S03]  /*1230*/  VIMNMX R19, PT, PT, RZ, R28, !PT ;  /* 0x0000001cff137248 */ /* 0x000fc60007fe0100 */
[----:B-1----:R-:W-:Y:S01]  /*1240*/  IMAD R29, R16, UR26, RZ ;  /* 0x0000001a101d7c24 */ /* 0x002fe2000f8e02ff */
[----:B------:R-:W-:Y:S01]  /*1250*/  VIMNMX R19, PT, PT, R19, UR11, PT ;  /* 0x0000000b13137c48 */ /* 0x000fe2000bfe0100 */
[----:B------:R-:W-:-:S04]  /*1260*/  IMAD.WIDE.U32 R16, R18, UR26, R20 ;  /* 0x0000001a12107c25 */ /* 0x000fc8000f8e0014 */
[----:B------:R-:W-:Y:S01]  /*1270*/  IMAD R29, R18, UR27, R29 ;  /* 0x0000001b121d7c24 */ /* 0x000fe2000f8e021d */
[----:B------:R-:W-:Y:S02]  /*1280*/  SHF.R.S32.HI R18, RZ, 0x1f, R19 ;  /* 0x0000001fff127819 */ /* 0x000fe40000011413 */
[----:B--2---:R-:W-:Y:S01]  /*1290*/  LEA R32, P0, R16, UR28, 0x2 ;  /* 0x0000001c10207c11 */ /* 0x004fe2000f8010ff */
[----:B------:R-:W-:Y:S02]  /*12a0*/  IMAD.IADD R17, R17, 0x1, R29 ;  /* 0x0000000111117824 */ /* 0x000fe400078e021d */
[----:B------:R-:W-:-:S03]  /*12b0*/  IMAD R18, R18, UR20, RZ ;  /* 0x0000001412127c24 */ /* 0x000fc6000f8e02ff */
[----:B------:R-:W-:Y:S01]  /*12c0*/  LEA.HI.X R33, R16, UR29, R17, 0x2, P0 ;  /* 0x0000001d10217c11 */ /* 0x000fe200080f1411 */
[C---:B------:R-:W-:Y:S02]  /*12d0*/  IMAD R29, R19.reuse, UR21, R18 ;  /* 0x00000015131d7c24 */ /* 0x040fe4000f8e0212 */
[----:B------:R-:W-:-:S05]  /*12e0*/  IMAD.WIDE.U32 R16, R19, UR20, R24 ;  /* 0x0000001413107c25 */ /* 0x000fca000f8e0018 */
[----:B------:R-:W-:Y:S02]  /*12f0*/  IADD3 R17, PT, PT, R17, R29, RZ ;  /* 0x0000001d11117210 */ /* 0x000fe40007ffe0ff */
[----:B------:R-:W-:Y:S01]  /*1300*/  VIADDMNMX R26, R26, 0x1, RZ, !PT ;  /* 0x000000011a1a7846 */ /* 0x000fe200078001ff */
[----:B------:R0:W2:Y:S02]  /*1310*/  LDG.E R29, desc[UR22][R32.64] ;  /* 0x00000016201d7981 */ /* 0x0000a4000c1e1900 */
[----:B------:R-:W-:-:S04]  /*1320*/  IMAD R17, R17, UR26, RZ ;  /* 0x0000001a11117c24 */ /* 0x000fc8000f8e02ff */
[C---:B------:R-:W-:Y:S02]  /*1330*/  IMAD R19, R16.reuse, UR27, R17 ;  /* 0x0000001b10137c24 */ /* 0x040fe4000f8e0211 */
[----:B------:R-:W-:-:S05]  /*1340*/  IMAD.WIDE.U32 R16, R16, UR26, R22 ;  /* 0x0000001a10107c25 */ /* 0x000fca000f8e0016 */
[----:B------:R-:W-:Y:S02]  /*1350*/  IADD3 R17, PT, PT, R17, R19, RZ ;  /* 0x0000001311117210 */ /* 0x000fe40007ffe0ff */
[----:B------:R-:W-:-:S04]  /*1360*/  LEA R18, P0, R16, UR28, 0x2 ;  /* 0x0000001c10127c11 */ /* 0x000fc8000f8010ff */
[----:B------:R-:W-:Y:S02]  /*1370*/  LEA.HI.X R19, R16, UR29, R17, 0x2, P0 ;  /* 0x0000001d10137c11 */ /* 0x000fe400080f1411 */
[----:B------:R-:W-:Y:S02]  /*1380*/  VIADDMNMX R17, R28, 0x1, RZ, !PT ;  /* 0x000000011c117846 */ /* 0x000fe400078001ff */
[----:B0-----:R-:W-:Y:S01]  /*1390*/  VIMNMX R33, PT, PT, R26, UR11, PT ;  /* 0x0000000b1a217c48 */ /* 0x001fe2000bfe0100 */
[----:B---3--:R-:W-:Y:S01]  /*13a0*/  UIMAD UR17, UR9, UR19, UR8 ;  /* 0x00000013091172a4 */ /* 0x008fe2000f8e0208 */
[----:B------:R-:W-:Y:S01]  /*13b0*/  VIMNMX R17, PT, PT, R17, UR11, PT ;  /* 0x0000000b11117c48 */ /* 0x000fe2000bfe0100 */
[----:B------:R-:W2:Y:S03]  /*13c0*/  LDG.E R18, desc[UR22][R18.64] ;  /* 0x0000001612127981 */ /* 0x000ea6000c1e1900 */
[----:B------:R-:W-:Y:S01]  /*13d0*/  SHF.R.S32.HI R16, RZ, 0x1f, R17 ;  /* 0x0000001fff107819 */ /* 0x000fe20000011411 */
[----:B------:R-:W-:-:S04]  /*13e0*/  IMAD.WIDE.U32 R30, R17, UR20, R24 ;  /* 0x00000014111e7c25 */ /* 0x000fc8000f8e0018 */
[----:B------:R-:W-:-:S04]  /*13f0*/  IMAD R16, R16, UR20, RZ ;  /* 0x0000001410107c24 */ /* 0x000fc8000f8e02ff */
[----:B------:R-:W-:Y:S01]  /*1400*/  IMAD R17, R17, UR21, R16 ;  /* 0x0000001511117c24 */ /* 0x000fe2000f8e0210 */
[----:B------:R-:W-:Y:S01]  /*1410*/  SHF.R.S32.HI R16, RZ, 0x1f, R33 ;  /* 0x0000001fff107819 */ /* 0x000fe20000011421 */
[----:B------:R-:W-:-:S04]  /*1420*/  IMAD.WIDE.U32 R34, R33, UR20, R14 ;  /* 0x0000001421227c25 */ /* 0x000fc8000f8e000e */
[----:B------:R-:W-:-:S04]  /*1430*/  IMAD R16, R16, UR20, RZ ;  /* 0x0000001410107c24 */ /* 0x000fc8000f8e02ff */
[----:B------:R-:W-:Y:S01]  /*1440*/  IMAD R33, R33, UR21, R16 ;  /* 0x0000001521217c24 */ /* 0x000fe2000f8e0210 */
[----:B------:R-:W0:Y:S01]  /*1450*/  LDCU.64 UR20, c[0x0][0x398] ;  /* 0x00007300ff1477ac */ /* 0x000e220008000a00 */
[----:B------:R-:W-:-:S03]  /*1460*/  IMAD.IADD R17, R31, 0x1, R17 ;  /* 0x000000011f117824 */ /* 0x000fc600078e0211 */
[----:B------:R-:W-:Y:S01]  /*1470*/  IADD3 R26, PT, PT, R35, R33, RZ ;  /* 0x00000021231a7210 */ /* 0x000fe20007ffe0ff */
[----:B------:R-:W-:Y:S01]  /*1480*/  IMAD R33, R17, UR26, RZ ;  /* 0x0000001a11217c24 */ /* 0x000fe2000f8e02ff */
[----:B------:R-:W-:Y:S01]  /*1490*/  UIADD3 UR19, UPT, UPT, UR17, UR19, URZ ;  /* 0x0000001311137290 */ /* 0x000fe2000fffe0ff */
[----:B------:R-:W-:Y:S01]  /*14a0*/  IMAD.WIDE.U32 R16, R30, UR26, R22 ;  /* 0x0000001a1e107c25 */ /* 0x000fe2000f8e0016 */
[----:B------:R-:W-:-:S03]  /*14b0*/  UIMAD UR18, UR17, UR25, UR7 ;  /* 0x00000019111272a4 */ /* 0x000fc6000f8e0207 */
[----:B------:R-:W-:Y:S02]  /*14c0*/  IMAD R35, R26, UR26, RZ ;  /* 0x0000001a1a237c24 */ /* 0x000fe4000f8e02ff */
[----:B------:R-:W-:Y:S02]  /*14d0*/  IMAD R33, R30, UR27, R33 ;  /* 0x0000001b1e217c24 */ /* 0x000fe4000f8e0221 */
[----:B------:R-:W-:Y:S01]  /*14e0*/  IMAD.WIDE.U32 R30, R34, UR26, R20 ;  /* 0x0000001a221e7c25 */ /* 0x000fe2000f8e0014 */
[----:B------:R-:W-:-:S03]  /*14f0*/  UIMAD UR17, UR19, UR25, UR7 ;  /* 0x00000019131172a4 */ /* 0x000fc6000f8e0207 */
[----:B------:R-:W-:Y:S01]  /*1500*/  IMAD R35, R34, UR27, R35 ;  /* 0x0000001b22237c24 */ /* 0x000fe2000f8e0223 */
[----:B------:R-:W-:Y:S01]  /*1510*/  IADD3 R33, PT, PT, R17, R33, RZ ;  /* 0x0000002111217210 */ /* 0x000fe20007ffe0ff */
[----:B0-----:R-:W-:Y:S01]  /*1520*/  UIMAD.WIDE UR18, UR18, 0x4, UR20 ;  /* 0x00000004121278a5 */ /* 0x001fe2000f8e0214 */
[----:B------:R-:W-:Y:S01]  /*1530*/  LEA R32, P1, R16, UR28, 0x2 ;  /* 0x0000001c10207c11 */ /* 0x000fe2000f8210ff */
[----:B------:R-:W-:Y:S01]  /*1540*/  IMAD.IADD R17, R31, 0x1, R35 ;  /* 0x000000011f117824 */ /* 0x000fe200078e0223 */
[----:B------:R-:W-:Y:S01]  /*1550*/  LEA R34, P0, R30, UR28, 0x2 ;  /* 0x0000001c1e227c11 */ /* 0x000fe2000f8010ff */
[----:B------:R-:W-:Y:S01]  /*1560*/  UIMAD.WIDE UR20, UR17, 0x4, UR20 ;  /* 0x00000004111478a5 */ /* 0x000fe2000f8e0214 */
[----:B------:R-:W-:Y:S02]  /*1570*/  LEA.HI.X R33, R16, UR29, R33, 0x2, P1 ;  /* 0x0000001d10217c11 */ /* 0x000fe400088f1421 */
[----:B------:R-:W-:Y:S02]  /*1580*/  LEA.HI.X R35, R30, UR29, R17, 0x2, P0 ;  /* 0x0000001d1e237c11 */ /* 0x000fe400080f1411 */
[----:B------:R-:W-:-:S02]  /*1590*/  MOV R16, UR18 ;  /* 0x0000001200107c02 */ /* 0x000fc40008000f00 */
[----:B------:R-:W-:Y:S01]  /*15a0*/  MOV R17, UR19 ;  /* 0x0000001300117c02 */ /* 0x000fe20008000f00 */
[----:B------:R-:W-:Y:S01]  /*15b0*/  IMAD.U32 R30, RZ, RZ, UR20 ;  /* 0x00000014ff1e7e24 */ /* 0x000fe2000f8e00ff */
[----:B------:R-:W-:Y:S01]  /*15c0*/  MOV R31, UR21 ;  /* 0x00000015001f7c02 */ /* 0x000fe20008000f00 */
[----:B------:R-:W3:Y:S04]  /*15d0*/  LDG.E R33, desc[UR22][R32.64] ;  /* 0x0000001620217981 */ /* 0x000ee8000c1e1900 */
[----:B------:R-:W3:Y:S04]  /*15e0*/  LDG.E R34, desc[UR22][R34.64] ;  /* 0x0000001622227981 */ /* 0x000ee8000c1e1900 */
[----:B------:R-:W4:Y:S04]  /*15f0*/  LDG.E R16, desc[UR22][R16.64] ;  /* 0x0000001610107981 */ /* 0x000f28000c1e1900 */
[----:B------:R-:W5:Y:S01]  /*1600*/  LDG.E R30, desc[UR22][R30.64] ;  /* 0x000000161e1e7981 */ /* 0x000f62000c1e1900 */
[----:B------:R-:W-:Y:S01]  /*1610*/  UIADD3 UR9, UPT, UPT, UR9, 0x2, URZ ;  /* 0x0000000209097890 */ /* 0x000fe2000fffe0ff */
[----:B--2---:R-:W-:Y:S01]  /*1620*/  FADD R29, R29, -R18 ;  /* 0x800000121d1d7221 */ /* 0x004fe20000000000 */
[----:B---3--:R-:W-:-:S03]  /*1630*/  FADD R37, R34, -R33 ;  /* 0x8000002122257221 */ /* 0x008fc60000000000 */
[----:B----4-:R-:W-:Y:S01]  /*1640*/  FMUL R26, R16, R29 ;  /* 0x0000001d101a7220 */ /* 0x010fe20000400000 */
[----:B-----5:R-:W-:-:S03]  /*1650*/  FMUL R18, R30, R37 ;  /* 0x000000251e127220 */ /* 0x020fc60000400000 */
[----:B------:R-:W-:-:S04]  /*1660*/  FFMA R0, R29, R26, R0 ;  /* 0x0000001a1d007223 */ /* 0x000fc80000000000 */
[----:B------:R-:W-:-:S07]  /*1670*/  FFMA R0, R37, R18, R0 ;  /* 0x0000001225007223 */ /* 0x000fce0000000000 */
.L_x_5:
[----:B------:R-:W-:Y:S05]  /*1680*/  BRA.U !UP1, `(.L_x_4) ;  /* 0x0000000109cc7547 */ /* 0x000fea000b800000 */
[----:B------:R-:W0:Y:S01]  /*1690*/  LDCU.64 UR20, c[0x0][0x3c0] ;  /* 0x00007800ff1477ac */ /* 0x000e220008000a00 */
[----:B------:R-:W-:Y:S02]  /*16a0*/  VIADDMNMX R16, R2, UR9, RZ, !PT ;  /* 0x0000000902107c46 */ /* 0x000fe4000f8001ff */
[----:B------:R-:W-:Y:S01]  /*16b0*/  IADD3 R18, PT, PT, R27, -UR12, RZ ;  /* 0x8000000c1b127c10 */ /* 0x000fe2000fffe0ff */
[----:B------:R-:W1:Y:S01]  /*16c0*/  LDCU.64 UR26, c[0x0][0x3b8] ;  /* 0x00007700ff1a77ac */ /* 0x000e620008000a00 */
[----:B------:R-:W-:Y:S02]  /*16d0*/  VIMNMX R17, PT, PT, R16, UR11, PT ;  /* 0x0000000b10117c48 */ /* 0x000fe4000bfe0100 */
[----:B------:R-:W-:Y:S01]  /*16e0*/  VIADDMNMX R16, R18, UR9, RZ, !PT ;  /* 0x0000000912107c46 */ /* 0x000fe2000f8001ff */
[----:B------:R-:W2:Y:S01]  /*16f0*/  LDCU UR17, c[0x0][0x3d4] ;  /* 0x00007a80ff1177ac */ /* 0x000ea20008000800 */
[----:B------:R-:W-:Y:S02]  /*1700*/  SHF.R.S32.HI R18, RZ, 0x1f, R17 ;  /* 0x0000001fff127819 */ /* 0x000fe40000011411 */
[----:B------:R-:W-:Y:S01]  /*1710*/  VIMNMX R29, PT, PT, R16, UR11, PT ;  /* 0x0000000b101d7c48 */ /* 0x000fe2000bfe0100 */
[----:B------:R-:W3:Y:S01]  /*1720*/  LDCU.64 UR28, c[0x0][0x390] ;  /* 0x00007200ff1c77ac */ /* 0x000ee20008000a00 */
[----:B------:R-:W-:-:S02]  /*1730*/  MOV R19, R25 ;  /* 0x0000001900137202 */ /* 0x000fc40000000f00 */
[----:B------:R-:W-:Y:S01]  /*1740*/  SHF.R.S32.HI R16, RZ, 0x1f, R29 ;  /* 0x0000001fff107819 */ /* 0x000fe2000001141d */
[----:B------:R-:W4:Y:S01]  /*1750*/  LDCU.64 UR18, c[0x0][0x398] ;  /* 0x00007300ff1277ac */ /* 0x000f220008000a00 */
[----:B0-----:R-:W-:Y:S02]  /*1760*/  IMAD R26, R18, UR20, RZ ;  /* 0x00000014121a7c24 */ /* 0x001fe4000f8e02ff */
[----:B------:R-:W-:Y:S02]  /*1770*/  IMAD.MOV.U32 R18, RZ, RZ, R24 ;  /* 0x000000ffff127224 */ /* 0x000fe400078e0018 */
[----:B------:R-:W-:Y:S01]  /*1780*/  IMAD R24, R16, UR20, RZ ;  /* 0x0000001410187c24 */ /* 0x000fe2000f8e02ff */
[----:B------:R-:W-:Y:S01]  /*1790*/  MOV R16, R14 ;  /* 0x0000000e00107202 */ /* 0x000fe20000000f00 */
[----:B------:R-:W-:Y:S01]  /*17a0*/  IMAD.WIDE.U32 R18, R17, UR20, R18 ;  /* 0x0000001411127c25 */ /* 0x000fe2000f8e0012 */
[----:B--2---:R-:W-:-:S03]  /*17b0*/  UIMAD UR9, UR9, UR17, UR8 ;  /* 0x00000011090972a4 */ /* 0x004fc6000f8e0208 */
[----:B------:R-:W-:Y:S02]  /*17c0*/  IMAD R25, R17, UR21, R26 ;  /* 0x0000001511197c24 */ /* 0x000fe4000f8e021a */
[----:B------:R-:W-:Y:S01]  /*17d0*/  IMAD.MOV.U32 R17, RZ, RZ, R15 ;  /* 0x000000ffff117224 */ /* 0x000fe200078e000f */
[----:B------:R-:W-:Y:S01]  /*17e0*/  MOV R15, R23 ;  /* 0x00000017000f7202 */ /* 0x000fe20000000f00 */
[----:B------:R-:W-:Y:S01]  /*17f0*/  UIMAD UR9, UR9, UR25, UR7 ;  /* 0x00000019090972a4 */ /* 0x000fe2000f8e0207 */
[----:B------:R-:W-:Y:S01]  /*1800*/  IADD3 R14, PT, PT, R19, R25, RZ ;  /* 0x00000019130e7210 */ /* 0x000fe20007ffe0ff */
[C---:B------:R-:W-:Y:S02]  /*1810*/  IMAD.WIDE.U32 R16, R29.reuse, UR20, R16 ;  /* 0x000000141d107c25 */ /* 0x040fe4000f8e0010 */
[----:B----4-:R-:W-:Y:S02]  /*1820*/  UIMAD.WIDE UR18, UR9, 0x4, UR18 ;  /* 0x00000004091278a5 */ /* 0x010fe4000f8e0212 */
[----:B------:R-:W-:Y:S01]  /*1830*/  IMAD R29, R29, UR21, R24 ;  /* 0x000000151d1d7c24 */ /* 0x000fe2000f8e0218 */
[----:B------:R-:W-:Y:S01]  /*1840*/  MOV R24, R20 ;  /* 0x0000001400187202 */ /* 0x000fe20000000f00 */
[----:B-1----:R-:W-:-:S02]  /*1850*/  IMAD R19, R14, UR26, RZ ;  /* 0x0000001a0e137c24 */ /* 0x002fc4000f8e02ff */
[----:B------:R-:W-:Y:S01]  /*1860*/  IMAD.MOV.U32 R14, RZ, RZ, R22 ;  /* 0x000000ffff0e7224 */ /* 0x000fe200078e0016 */
[----:B------:R-:W-:Y:S01]  /*1870*/  IADD3 R17, PT, PT, R17, R29, RZ ;  /* 0x0000001d11117210 */ /* 0x000fe20007ffe0ff */
[----:B------:R-:W-:Y:S02]  /*1880*/  IMAD.MOV.U32 R25, RZ, RZ, R21 ;  /* 0x000000ffff197224 */ /* 0x000fe400078e0015 */
[----:B------:R-:W-:-:S04]  /*1890*/  IMAD.WIDE.U32 R14, R18, UR26, R14 ;  /* 0x0000001a120e7c25 */ /* 0x000fc8000f8e000e */
[----:B------:R-:W-:Y:S02]  /*18a0*/  IMAD R17, R17, UR26, RZ ;  /* 0x0000001a11117c24 */ /* 0x000fe4000f8e02ff */
[----:B------:R-:W-:Y:S01]  /*18b0*/  IMAD R19, R18, UR27, R19 ;  /* 0x0000001b12137c24 */ /* 0x000fe2000f8e0213 */
[----:B---3--:R-:W-:Y:S01]  /*18c0*/  LEA R18, P1, R14, UR28, 0x2 ;  /* 0x0000001c0e127c11 */ /* 0x008fe2000f8210ff */
[----:B------:R-:W-:-:S03]  /*18d0*/  IMAD.WIDE.U32 R24, R16, UR26, R24 ;  /* 0x0000001a10187c25 */ /* 0x000fc6000f8e0018 */
[----:B------:R-:W-:Y:S01]  /*18e0*/  IADD3 R15, PT, PT, R15, R19, RZ ;  /* 0x000000130f0f7210 */ /* 0x000fe20007ffe0ff */
[----:B------:R-:W-:Y:S01]  /*18f0*/  IMAD R17, R16, UR27, R17 ;  /* 0x0000001b10117c24 */ /* 0x000fe2000f8e0211 */
[----:B------:R-:W-:Y:S02]  /*1900*/  LEA R16, P0, R24, UR28, 0x2 ;  /* 0x0000001c18107c11 */ /* 0x000fe4000f8010ff */
[----:B------:R-:W-:Y:S01]  /*1910*/  LEA.HI.X R19, R14, UR29, R15, 0x2, P1 ;  /* 0x0000001d0e137c11 */ /* 0x000fe200088f140f */
[----:B------:R-:W-:Y:S01]  /*1920*/  IMAD.U32 R14, RZ, RZ, UR18 ;  /* 0x00000012ff0e7e24 */ /* 0x000fe2000f8e00ff */
[----:B------:R-:W-:Y:S02]  /*1930*/  IADD3 R17, PT, PT, R25, R17, RZ ;  /* 0x0000001119117210 */ /* 0x000fe40007ffe0ff */
[----:B------:R-:W-:Y:S02]  /*1940*/  MOV R15, UR19 ;  /* 0x00000013000f7c02 */ /* 0x000fe40008000f00 */
[----:B------:R-:W-:Y:S01]  /*1950*/  LEA.HI.X R17, R24, UR29, R17, 0x2, P0 ;  /* 0x0000001d18117c11 */ /* 0x000fe200080f1411 */
[----:B------:R-:W2:Y:S04]  /*1960*/  LDG.E R19, desc[UR22][R18.64] ;  /* 0x0000001612137981 */ /* 0x000ea8000c1e1900 */
[----:B------:R-:W2:Y:S04]  /*1970*/  LDG.E R16, desc[UR22][R16.64] ;  /* 0x0000001610107981 */ /* 0x000ea8000c1e1900 */
[----:B------:R-:W3:Y:S01]  /*1980*/  LDG.E R14, desc[UR22][R14.64] ;  /* 0x000000160e0e7981 */ /* 0x000ee2000c1e1900 */
[----:B--2---:R-:W-:-:S04]  /*1990*/  FADD R25, R16, -R19 ;  /* 0x8000001310197221 */ /* 0x004fc80000000000 */
[----:B---3--:R-:W-:-:S04]  /*19a0*/  FMUL R24, R14, R25 ;  /* 0x000000190e187220 */ /* 0x008fc80000400000 */
[----:B------:R-:W-:-:S07]  /*19b0*/  FFMA R0, R25, R24, R0 ;  /* 0x0000001819007223 */ /* 0x000fce0000000000 */
.L_x_4:
[----:B------:R-:W-:-:S04]  /*19c0*/  UIADD3 UR8, UPT, UPT, UR8, 0x1, URZ ;  /* 0x0000000108087890 */ /* 0x000fc8000fffe0ff */
[----:B------:R-:W-:-:S09]  /*19d0*/  UISETP.NE.AND UP0, UPT, UR8, UR25, UPT ;  /* 0x000000190800728c */ /* 0x000fd2000bf05270 */
[----:B------:R-:W-:Y:S05]  /*19e0*/  BRA.U UP0, `(.L_x_6) ;  /* 0xffffffe900fc7547 */ /* 0x000fea000b83ffff */
[----:B------:R-:W-:-:S04]  /*19f0*/  UIADD3 UR7, UPT, UPT, UR7, 0x1, URZ ;  /* 0x0000000107077890 */ /* 0x000fc8000fffe0ff */
[----:B------:R-:W-:-:S09]  /*1a00*/  UISETP.NE.AND UP0, UPT, UR7, UR25, UPT ;  /* 0x000000190700728c */ /* 0x000fd2000bf05270 */
[----:B------:R-:W-:Y:S05]  /*1a10*/  BRA.U UP0, `(.L_x_7) ;  /* 0xffffffe900b07547 */ /* 0x000fea000b83ffff */
[----:B------:R-:W0:Y:S01]  /*1a20*/  LDC R17, c[0x0][0x3a0] ;  /* 0x0000e800ff117b82 */ /* 0x000e220000000800 */
[----:B------:R-:W-:Y:S01]  /*1a30*/  BSSY.RECONVERGENT B0, `(.L_x_8) ;  /* 0x000000f000007945 */ /* 0x000fe20003800200 */
[----:B0-----:R-:W0:Y:S08]  /*1a40*/  MUFU.RCP R2, R17 ;  /* 0x0000001100027308 */ /* 0x001e300000001000 */
[----:B------:R-:W1:Y:S01]  /*1a50*/  FCHK P0, -R0, R17 ;  /* 0x0000001100007302 */ /* 0x000e620000000100 */
[----:B0-----:R-:W-:-:S04]  /*1a60*/  FFMA R15, R2, -R17, 1 ;  /* 0x3f800000020f7423 */ /* 0x001fc80000000811 */
[----:B------:R-:W-:-:S04]  /*1a70*/  FFMA R15, R2, R15, R2 ;  /* 0x0000000f020f7223 */ /* 0x000fc80000000002 */
[----:B------:R-:W-:-:S04]  /*1a80*/  FFMA R2, -R0, R15, RZ ;  /* 0x0000000f00027223 */ /* 0x000fc800000001ff */
[----:B------:R-:W-:-:S04]  /*1a90*/  FFMA R14, R2, -R17, -R0 ;  /* 0x80000011020e7223 */ /* 0x000fc80000000800 */
[----:B------:R-:W-:Y:S01]  /*1aa0*/  FFMA R2, R15, R14, R2 ;  /* 0x0000000e0f027223 */ /* 0x000fe20000000002 */
[----:B-1----:R-:W-:Y:S06]  /*1ab0*/  @!P0 BRA `(.L_x_9) ;  /* 0x0000000000188947 */ /* 0x002fec0003800000 */
[----:B------:R-:W0:Y:S01]  /*1ac0*/  LDCU UR7, c[0x0][0x3a0] ;  /* 0x00007400ff0777ac */ /* 0x000e220008000800 */
[----:B------:R-:W-:Y:S01]  /*1ad0*/  FADD R0, -R0, -RZ ;  /* 0x800000ff00007221 */ /* 0x000fe20000000100 */
[----:B------:R-:W-:Y:S02]  /*1ae0*/  MOV R14, 0x1b10 ;  /* 0x00001b10000e7802 */ /* 0x000fe40000000f00 */
[----:B0-----:R-:W-:-:S07]  /*1af0*/  MOV R15, UR7 ;  /* 0x00000007000f7c02 */ /* 0x001fce0008000f00 */
[----:B------:R-:W-:Y:S05]  /*1b00*/  CALL.REL.NOINC `($__internal_0_$__cuda_sm3x_div_rn_noftz_f32_slowpath) ;  /* 0x0000001800a87944 */ /* 0x000fea0003c00000 */
[----:B------:R-:W-:-:S07]  /*1b10*/  IMAD.MOV.U32 R2, RZ, RZ, R0 ;  /* 0x000000ffff027224 */ /* 0x000fce00078e0000 */
.L_x_9:
[----:B------:R-:W-:Y:S05]  /*1b20*/  BSYNC.RECONVERGENT B0 ;  /* 0x0000000000007941 */ /* 0x000fea0003800200 */
.L_x_8:
[----:B------:R-:W0:Y:S01]  /*1b30*/  LDCU UR7, c[0x0][0x3b0] ;  /* 0x00007600ff0777ac */ /* 0x000e220008000800 */
[----:B------:R-:W1:Y:S01]  /*1b40*/  LDC R14, c[0x0][0x3a8] ;  /* 0x0000ea00ff0e7b82 */ /* 0x000e620000000800 */
[----:B------:R-:W-:Y:S01]  /*1b50*/  SHF.R.S32.HI R13, RZ, 0x1f, R12 ;  /* 0x0000001fff0d7819 */ /* 0x000fe2000001140c */
[----:B------:R-:W2:Y:S01]  /*1b60*/  LDCU.64 UR18, c[0x0][0x3b8] ;  /* 0x00007700ff1277ac */ /* 0x000ea20008000a00 */
[----:B0-----:R-:W-:Y:S01]  /*1b70*/  USHF.R.U32.HI UR8, URZ, 0x1, UR7 ;  /* 0x00000001ff087899 */ /* 0x001fe20008011607 */
[----:B------:R-:W0:Y:S05]  /*1b80*/  LDCU UR7, c[0x0][0x3b8] ;  /* 0x00007700ff0777ac */ /* 0x000e2a0008000800 */
[----:B------:R-:W-:-:S02]  /*1b90*/  IADD3 R0, PT, PT, R27, -UR8, RZ ;  /* 0x800000081b007c10 */ /* 0x000fc4000fffe0ff */
[----:B-1----:R-:W-:Y:S02]  /*1ba0*/  SHF.R.U32.HI R15, RZ, 0x1, R14 ;  /* 0x00000001ff0f7819 */ /* 0x002fe4000001160e */
[----:B------:R-:W-:Y:S01]  /*1bb0*/  IADD3 R0, PT, PT, R0, UR6, RZ ;  /* 0x0000000600007c10 */ /* 0x000fe2000fffe0ff */
[----:B------:R-:W1:Y:S01]  /*1bc0*/  LDCU.64 UR8, c[0x0][0x3c0] ;  /* 0x00007800ff0877ac */ /* 0x000e620008000a00 */
[----:B------:R-:W-:Y:S02]  /*1bd0*/  IADD3 R16, PT, PT, R10, UR4, -R15 ;  /* 0x000000040a107c10 */ /* 0x000fe4000fffe80f */
[----:B------:R-:W-:Y:S02]  /*1be0*/  VIMNMX R0, PT, PT, RZ, R0, !PT ;  /* 0x00000000ff007248 */ /* 0x000fe40007fe0100 */
[----:B------:R-:W-:Y:S02]  /*1bf0*/  VIMNMX R16, PT, PT, RZ, R16, !PT ;  /* 0x00000010ff107248 */ /* 0x000fe40007fe0100 */
[----:B------:R-:W-:Y:S01]  /*1c00*/  VIMNMX R17, PT, PT, R0, UR11, PT ;  /* 0x0000000b00117c48 */ /* 0x000fe2000bfe0100 */
[----:B0-----:R-:W-:-:S03]  /*1c10*/  UIADD3 UR7, UPT, UPT, UR7, -0x1, URZ ;  /* 0xffffffff07077890 */ /* 0x001fc6000fffe0ff */
[----:B------:R-:W-:-:S03]  /*1c20*/  SHF.R.S32.HI R0, RZ, 0x1f, R17 ;  /* 0x0000001fff007819 */ /* 0x000fc60000011411 */
[----:B------:R-:W-:Y:S02]  /*1c30*/  VIMNMX R16, PT, PT, R16, UR7, PT ;  /* 0x0000000710107c48 */ /* 0x000fe4000bfe0100 */
[----:B-1----:R-:W-:Y:S02]  /*1c40*/  IMAD R0, R0, UR8, RZ ;  /* 0x0000000800007c24 */ /* 0x002fe4000f8e02ff */
[C---:B------:R-:W-:Y:S01]  /*1c50*/  IMAD.WIDE.U32 R14, R17.reuse, UR8, R12 ;  /* 0x00000008110e7c25 */ /* 0x040fe2000f8e000c */
[----:B------:R-:W0:Y:S03]  /*1c60*/  LDCU UR7, c[0x0][0x3b0] ;  /* 0x00007600ff0777ac */ /* 0x000e260008000800 */
[----:B------:R-:W-:Y:S01]  /*1c70*/  IMAD R17, R17, UR9, R0 ;  /* 0x0000000911117c24 */ /* 0x000fe2000f8e0200 */
[----:B------:R-:W1:Y:S03]  /*1c80*/  LDCU.64 UR8, c[0x0][0x388] ;  /* 0x00007100ff0877ac */ /* 0x000e660008000a00 */
[----:B------:R-:W-:Y:S01]  /*1c90*/  IMAD.IADD R0, R15, 0x1, R17 ;  /* 0x000000010f007824 */ /* 0x000fe200078e0211 */
[----:B------:R-:W-:-:S03]  /*1ca0*/  SHF.R.S32.HI R17, RZ, 0x1f, R16 ;  /* 0x0000001fff117819 */ /* 0x000fc60000011410 */
[----:B--2---:R-:W-:Y:S02]  /*1cb0*/  IMAD R15, R0, UR18, RZ ;  /* 0x00000012000f7c24 */ /* 0x004fe4000f8e02ff */
[----:B------:R-:W-:-:S04]  /*1cc0*/  IMAD.WIDE.U32 R16, R14, UR18, R16 ;  /* 0x000000120e107c25 */ /* 0x000fc8000f8e0010 */
[----:B------:R-:W-:Y:S01]  /*1cd0*/  IMAD R15, R14, UR19, R15 ;  /* 0x000000130e0f7c24 */ /* 0x000fe2000f8e020f */
[----:B-1----:R-:W-:-:S04]  /*1ce0*/  LEA R14, P0, R16, UR8, 0x2 ;  /* 0x00000008100e7c11 */ /* 0x002fc8000f8010ff */
[----:B------:R-:W-:-:S04]  /*1cf0*/  IADD3 R15, PT, PT, R17, R15, RZ ;  /* 0x0000000f110f7210 */ /* 0x000fc80007ffe0ff */
[----:B------:R-:W-:-:S05]  /*1d00*/  LEA.HI.X R15, R16, UR9, R15, 0x2, P0 ;  /* 0x00000009100f7c11 */ /* 0x000fca00080f140f */
[----:B------:R-:W2:Y:S01]  /*1d10*/  LDG.E R14, desc[UR22][R14.64] ;  /* 0x000000160e0e7981 */ /* 0x000ea2000c1e1900 */
[----:B------:R-:W-:Y:S02]  /*1d20*/  HFMA2 R17, -RZ, RZ, 0.96630859375, -0.0022525787353515625 ;  /* 0x3bbb989dff117431 */ /* 0x000fe400000001ff */
[----:B------:R-:W-:Y:S01]  /*1d30*/  IMAD.MOV.U32 R19, RZ, RZ, 0x437c0000 ;  /* 0x437c0000ff137424 */ /* 0x000fe200078e00ff */
[----:B------:R-:W-:-:S04]  /*1d40*/  UIADD3 UR6, UPT, UPT, UR6, 0x1, URZ ;  /* 0x0000000106067890 */ /* 0x000fc8000fffe0ff */
[----:B0-----:R-:W-:Y:S01]  /*1d50*/  UISETP.NE.AND UP0, UPT, UR6, UR7, UPT ;  /* 0x000000070600728c */ /* 0x001fe2000bf05270 */
[----:B------:R-:W-:-:S04]  /*1d60*/  FFMA.SAT R0, R2, R17, 0.5 ;  /* 0x3f00000002007423 */ /* 0x000fc80000002011 */
[----:B------:R-:W-:-:S04]  /*1d70*/  FFMA.RM R0, R0, R19, 12582913 ;  /* 0x4b40000100007423 */ /* 0x000fc80000004013 */
[C---:B------:R-:W-:Y:S01]  /*1d80*/  FADD R17, R0.reuse, -12583039 ;  /* 0xcb40007f00117421 */ /* 0x040fe20000000000 */
[----:B------:R-:W-:-:S03]  /*1d90*/  SHF.L.U32 R0, R0, 0x17, RZ ;  /* 0x0000001700007819 */ /* 0x000fc600000006ff */
[----:B------:R-:W-:-:S04]  /*1da0*/  FFMA R17, R2, 1.4426950216293334961, -R17 ;  /* 0x3fb8aa3b02117823 */ /* 0x000fc80000000811 */
[----:B------:R-:W-:-:S06]  /*1db0*/  FFMA R17, R2, 1.925963033500011079e-08, R17 ;  /* 0x32a5706002117823 */ /* 0x000fcc0000000011 */
[----:B------:R-:W0:Y:S02]  /*1dc0*/  MUFU.EX2 R17, R17 ;  /* 0x0000001100117308 */ /* 0x000e240000000800 */
[----:B0-----:R-:W-:-:S04]  /*1dd0*/  FMUL R0, R0, R17 ;  /* 0x0000001100007220 */ /* 0x001fc80000400000 */
[C---:B------:R-:W-:Y:S01]  /*1de0*/  FADD R6, R0.reuse, R6 ;  /* 0x0000000600067221 */ /* 0x040fe20000000000 */
[----:B--2---:R-:W-:Y:S01]  /*1df0*/  FFMA R7, R0, R14, R7 ;  /* 0x0000000e00077223 */ /* 0x004fe20000000007 */
[----:B------:R-:W-:Y:S06]  /*1e00*/  BRA.U UP0, `(.L_x_10) ;  /* 0xffffffe500987547 */ /* 0x000fec000b83ffff */
[----:B------:R-:W-:Y:S05]  /*1e10*/  @P2 BRA `(.L_x_11) ;  /* 0xffffffe400702947 */ /* 0x000fea000383ffff */
[----:B------:R-:W0:Y:S01]  /*1e20*/  LDCU UR5, c[0x0][0x3a8] ;  /* 0x00007500ff0577ac */ /* 0x000e220008000800 */
[----:B------:R-:W-:-:S04]  /*1e30*/  UIADD3 UR4, UPT, UPT, UR4, 0x1, URZ ;  /* 0x0000000104047890 */ /* 0x000fc8000fffe0ff */
[----:B0-----:R-:W-:-:S09]  /*1e40*/  UISETP.NE.AND UP0, UPT, UR4, UR5, UPT ;  /* 0x000000050400728c */ /* 0x001fd2000bf05270 */
[----:B------:R-:W-:Y:S05]  /*1e50*/  BRA.U !UP0, `(.L_x_0) ;  /* 0x0000001508587547 */ /* 0x000fea000b800000 */
[----:B------:R-:W-:Y:S05]  /*1e60*/  BRA `(.L_x_12) ;  /* 0xffffffe400507947 */ /* 0x000fea000383ffff */
.L_x_1:
[----:B------:R-:W0:Y:S02]  /*1e70*/  LDC R7, c[0x0][0x3a0] ;  /* 0x0000e800ff077b82 */ /* 0x000e240000000800 */
[----:B0-----:R-:W0:Y:S08]  /*1e80*/  MUFU.RCP R0, R7 ;  /* 0x0000000700007308 */ /* 0x001e300000001000 */
[----:B------:R-:W1:Y:S01]  /*1e90*/  FCHK P0, -RZ, R7 ;  /* 0x00000007ff007302 */ /* 0x000e620000000100 */
[----:B0-----:R-:W-:-:S04]  /*1ea0*/  FFMA R5, R0, -R7, 1 ;  /* 0x3f80000000057423 */ /* 0x001fc80000000807 */
[----:B------:R-:W-:-:S04]  /*1eb0*/  FFMA R13, R0, R5, R0 ;  /* 0x00000005000d7223 */ /* 0x000fc80000000000 */
[----:B------:R-:W-:-:S04]  /*1ec0*/  FFMA R0, -RZ, R13, RZ ;  /* 0x0000000dff007223 */ /* 0x000fc800000001ff */
[----:B------:R-:W-:-:S04]  /*1ed0*/  FFMA R5, R0, -R7, -RZ ;  /* 0x8000000700057223 */ /* 0x000fc800000008ff */
[----:B------:R-:W-:Y:S01]  /*1ee0*/  FFMA R0, R13, R5, R0 ;  /* 0x000000050d007223 */ /* 0x000fe20000000000 */
[----:B-1----:R-:W-:Y:S06]  /*1ef0*/  @!P0 BRA `(.L_x_13) ;  /* 0x0000000000148947 */ /* 0x002fec0003800000 */
[----:B------:R-:W0:Y:S01]  /*1f00*/  LDCU UR4, c[0x0][0x3a0] ;  /* 0x00007400ff0477ac */ /* 0x000e220008000800 */
[----:B------:R-:W-:Y:S01]  /*1f10*/  HFMA2 R0, -RZ, RZ, -0.0 , 0 ;  /* 0x80000000ff007431 */ /* 0x000fe200000001ff */
[----:B------:R-:W-:Y:S01]  /*1f20*/  MOV R14, 0x1f50 ;  /* 0x00001f50000e7802 */ /* 0x000fe20000000f00 */
[----:B0-----:R-:W-:-:S07]  /*1f30*/  IMAD.U32 R15, RZ, RZ, UR4 ;  /* 0x00000004ff0f7e24 */ /* 0x001fce000f8e00ff */
[----:B------:R-:W-:Y:S05]  /*1f40*/  CALL.REL.NOINC `($__internal_0_$__cuda_sm3x_div_rn_noftz_f32_slowpath) ;  /* 0x0000001400987944 */ /* 0x000fea0003c00000 */
.L_x_13:
[----:B------:R-:W0:Y:S01]  /*1f50*/  LDCU UR5, c[0x0][0x3b0] ;  /* 0x00007600ff0577ac */ /* 0x000e220008000800 */
[----:B------:R-:W-:Y:S01]  /*1f60*/  HFMA2 R7, -RZ, RZ, 3.7421875, 0 ;  /* 0x437c0000ff077431 */ /* 0x000fe200000001ff */
[----:B------:R-:W-:-:S05]  /*1f70*/  MOV R5, 0x3bbb989d ;  /* 0x3bbb989d00057802 */ /* 0x000fca0000000f00 */
[----:B------:R-:W-:-:S04]  /*1f80*/  FFMA.SAT R4, R0, R5, 0.5 ;  /* 0x3f00000000047423 */ /* 0x000fc80000002005 */
[----:B------:R-:W-:-:S04]  /*1f90*/  FFMA.RM R5, R4, R7, 12582913 ;  /* 0x4b40000104057423 */ /* 0x000fc80000004007 */
[C---:B------:R-:W-:Y:S01]  /*1fa0*/  FADD R7, R5.reuse, -12583039 ;  /* 0xcb40007f05077421 */ /* 0x040fe20000000000 */
[----:B------:R-:W-:Y:S01]  /*1fb0*/  IMAD.SHL.U32 R5, R5, 0x800000, RZ ;  /* 0x0080000005057824 */ /* 0x000fe200078e00ff */
[----:B0-----:R-:W-:Y:S02]  /*1fc0*/  ULOP3.LUT UR4, UR5, 0x7, URZ, 0xc0, !UPT ;  /* 0x0000000705047892 */ /* 0x001fe4000f8ec0ff */
[C---:B------:R-:W-:Y:S01]  /*1fd0*/  FFMA R7, R0.reuse, 1.4426950216293334961, -R7 ;  /* 0x3fb8aa3b00077823 */ /* 0x040fe20000000807 */
[----:B------:R-:W-:Y:S02]  /*1fe0*/  ULOP3.LUT UR7, UR5, 0x7ffffff8, URZ, 0xc0, !UPT ;  /* 0x7ffffff805077892 */ /* 0x000fe4000f8ec0ff */
[----:B------:R-:W-:Y:S01]  /*1ff0*/  UIADD3 UR4, UPT, UPT, UR4, -0x1, URZ ;  /* 0xffffffff04047890 */ /* 0x000fe2000fffe0ff */
[----:B------:R-:W-:Y:S01]  /*2000*/  FFMA R4, R0, 1.925963033500011079e-08, R7 ;  /* 0x32a5706000047823 */ /* 0x000fe20000000007 */
[----:B------:R-:W-:Y:S01]  /*2010*/  CS2R R6, SRZ ;  /* 0x0000000000067805 */ /* 0x000fe2000001ff00 */
[----:B------:R-:W-:-:S02]  /*2020*/  ULOP3.LUT UR8, UR5, 0x3, URZ, 0xc0, !UPT ;  /* 0x0000000305087892 */ /* 0x000fc4000f8ec0ff */
[----:B------:R-:W-:Y:S02]  /*2030*/  UISETP.GE.U32.AND UP2, UPT, UR4, 0x3, UPT ;  /* 0x000000030400788c */ /* 0x000fe4000bf46070 */
[----:B------:R-:W-:Y:S01]  /*2040*/  ULOP3.LUT UP3, URZ, UR5, 0x7, URZ, 0xc0, !UPT ;  /* 0x0000000705ff7892 */ /* 0x000fe2000f86c0ff */
[----:B------:R-:W-:-:S10]  /*2050*/  UMOV UR4, URZ ;  /* 0x000000ff00047c82 */ /* 0x000fd40008000000 */
.L_x_20:
[----:B------:R-:W0:Y:S01]  /*2060*/  LDCU UR5, c[0x0][0x3b8] ;  /* 0x00007700ff0577ac */ /* 0x000e220008000800 */
[----:B------:R-:W-:Y:S01]  /*2070*/  VIADDMNMX R12, R2, UR4, RZ, !PT ;  /* 0x00000004020c7c46 */ /* 0x000fe2000f8001ff */
[----:B------:R-:W1:Y:S01]  /*2080*/  LDCU UR6, c[0x0][0x3a8] ;  /* 0x00007500ff0677ac */ /* 0x000e620008000800 */
[----:B------:R-:W-:Y:S02]  /*2090*/  UIADD3 UR4, UPT, UPT, UR4, 0x1, URZ ;  /* 0x0000000104047890 */ /* 0x000fe4000fffe0ff */
[----:B0-----:R-:W-:Y:S02]  /*20a0*/  UIADD3 UR5, UPT, UPT, UR5, -0x1, URZ ;  /* 0xffffffff05057890 */ /* 0x001fe4000fffe0ff */
[----:B-1----:R-:W-:-:S04]  /*20b0*/  UISETP.NE.AND UP1, UPT, UR4, UR6, UPT ;  /* 0x000000060400728c */ /* 0x002fc8000bf25270 */
[----:B------:R-:W-:Y:S01]  /*20c0*/  VIMNMX R12, PT, PT, R12, UR5, PT ;  /* 0x000000050c0c7c48 */ /* 0x000fe2000bfe0100 */
[----:B------:R-:W-:-:S03]  /*20d0*/  UMOV UR5, URZ ;  /* 0x000000ff00057c82 */ /* 0x000fc60008000000 */
[----:B------:R-:W-:-:S07]  /*20e0*/  SHF.R.S32.HI R13, RZ, 0x1f, R12 ;  /* 0x0000001fff0d7819 */ /* 0x000fce000001140c */
.L_x_19:
[----:B------:R-:W0:Y:S01]  /*20f0*/  LDCU UR9, c[0x0][0x3b0] ;  /* 0x00007600ff0977ac */ /* 0x000e220008000800 */
[----:B------:R-:W-:Y:S01]  /*2100*/  VIADDMNMX R14, R3, UR5, RZ, !PT ;  /* 0x00000005030e7c46 */ /* 0x000fe2000f8001ff */
[----:B------:R-:W1:Y:S03]  /*2110*/  LDCU UR6, c[0x0][0x3b0] ;  /* 0x00007600ff0677ac */ /* 0x000e660008000800 */
[----:B------:R-:W-:Y:S01]  /*2120*/  VIMNMX R14, PT, PT, R14, UR10, PT ;  /* 0x0000000a0e0e7c48 */ /* 0x000fe2000bfe0100 */
[----:B------:R-:W2:Y:S03]  /*2130*/  LDCU UR12, c[0x0][0x3ac] ;  /* 0x00007580ff0c77ac */ /* 0x000ea60008000800 */
[----:B------:R-:W-:Y:S01]  /*2140*/  SHF.R.S32.HI R15, RZ, 0x1f, R14 ;  /* 0x0000001fff0f7819 */ /* 0x000fe2000001140e */
[----:B------:R-:W-:-:S02]  /*2150*/  UIADD3 UR5, UPT, UPT, UR5, 0x1, URZ ;  /* 0x0000000105057890 */ /* 0x000fc4000fffe0ff */
[----:B0-----:R-:W-:Y:S02]  /*2160*/  UISETP.GE.U32.AND UP4, UPT, UR9, 0x8, UPT ;  /* 0x000000080900788c */ /* 0x001fe4000bf86070 */
[----:B-1----:R-:W-:Y:S02]  /*2170*/  USHF.R.U32.HI UR6, URZ, 0x1, UR6 ;  /* 0x00000001ff067899 */ /* 0x002fe40008011606 */
[----:B--2---:R-:W-:-:S04]  /*2180*/  UISETP.NE.AND UP0, UPT, UR5, UR12, UPT ;  /* 0x0000000c0500728c */ /* 0x004fc8000bf05270 */
[----:B------:R-:W-:Y:S01]  /*2190*/  IADD3 R26, PT, PT, R27, -UR6, RZ ;  /* 0x800000061b1a7c10 */ /* 0x000fe2000fffe0ff */
[----:B------:R-:W-:Y:S01]  /*21a0*/  UMOV UR6, URZ ;  /* 0x000000ff00067c82 */ /* 0x000fe20008000000 */
[----:B------:R-:W-:Y:S05]  /*21b0*/  BRA.U !UP4, `(.L_x_14) ;  /* 0x000000090c2c7547 */ /* 0x000fea000b800000 */
[----:B------:R-:W0:Y:S01]  /*21c0*/  MUFU.EX2 R0, R4 ;  /* 0x0000000400007308 */ /* 0x000e220000000800 */
[----:B------:R-:W1:Y:S01]  /*21d0*/  LDCU.64 UR14, c[0x0][0x3b8] ;  /* 0x00007700ff0e77ac */ /* 0x000e620008000a00 */
[----:B------:R-:W2:Y:S01]  /*21e0*/  LDCU.64 UR12, c[0x0][0x3c0] ;  /* 0x00007800ff0c77ac */ /* 0x000ea20008000a00 */
[----:B------:R-:W3:Y:S01]  /*21f0*/  LDCU.64 UR16, c[0x0][0x388] ;  /* 0x00007100ff1077ac */ /* 0x000ee20008000a00 */
[----:B------:R-:W-:Y:S01]  /*2200*/  UMOV UR6, URZ ;  /* 0x000000ff00067c82 */ /* 0x000fe20008000000 */
[----:B0-----:R-:W-:-:S07]  /*2210*/  FMUL R0, R5, R0 ;  /* 0x0000000005007220 */ /* 0x001fce0000400000 */
.L_x_15:
[----:B------:R-:W-:-:S04]  /*2220*/  IADD3 R33, PT, PT, R26, UR6, RZ ;  /* 0x000000061a217c10 */ /* 0x000fc8000fffe0ff */
[----:B------:R-:W-:Y:S02]  /*2230*/  VIMNMX R16, PT, PT, RZ, R33, !PT ;  /* 0x00000021ff107248 */ /* 0x000fe40007fe0100 */
[C---:B------:R-:W-:Y:S02]  /*2240*/  VIADDMNMX R17, R33.reuse, 0x2, RZ, !PT ;  /* 0x0000000221117846 */ /* 0x040fe400078001ff */
[----:B------:R-:W-:Y:S02]  /*2250*/  VIMNMX R21, PT, PT, R16, UR11, PT ;  /* 0x0000000b10157c48 */ /* 0x000fe4000bfe0100 */
[----:B------:R-:W-:Y:S02]  /*2260*/  VIADDMNMX R16, R33, 0x1, RZ, !PT ;  /* 0x0000000121107846 */ /* 0x000fe400078001ff */
[----:B------:R-:W-:Y:S02]  /*2270*/  SHF.R.S32.HI R18, RZ, 0x1f, R21 ;  /* 0x0000001fff127819 */ /* 0x000fe40000011415 */
[----:B------:R-:W-:-:S02]  /*2280*/  VIMNMX R19, PT, PT, R16, UR11, PT ;  /* 0x0000000b10137c48 */ /* 0x000fc4000bfe0100 */
[----:B------:R-:W-:Y:S01]  /*2290*/  VIMNMX R17, PT, PT, R17, UR11, PT ;  /* 0x0000000b11117c48 */ /* 0x000fe2000bfe0100 */
[----:B--2---:R-:W-:Y:S01]  /*22a0*/  IMAD R18, R18, UR12, RZ ;  /* 0x0000000c12127c24 */ /* 0x004fe2000f8e02ff */
[----:B------:R-:W-:-:S03]  /*22b0*/  SHF.R.S32.HI R16, RZ, 0x1f, R19 ;  /* 0x0000001fff107819 */ /* 0x000fc60000011413 */
[C---:B------:R-:W-:Y:S01]  /*22c0*/  IMAD R23, R21.reuse, UR13, R18 ;  /* 0x0000000d15177c24 */ /* 0x040fe2000f8e0212 */
[----:B------:R-:W-:Y:S01]  /*22d0*/  SHF.R.S32.HI R18, RZ, 0x1f, R17 ;  /* 0x0000001fff127819 */ /* 0x000fe20000011411 */
[----:B------:R-:W-:Y:S02]  /*22e0*/  IMAD R22, R16, UR12, RZ ;  /* 0x0000000c10167c24 */ /* 0x000fe4000f8e02ff */
[----:B------:R-:W-:-:S04]  /*22f0*/  IMAD.WIDE.U32 R20, R21, UR12, R14 ;  /* 0x0000000c15147c25 */ /* 0x000fc8000f8e000e */
[----:B------:R-:W-:Y:S02]  /*2300*/  IMAD R24, R18, UR12, RZ ;  /* 0x0000000c12187c24 */ /* 0x000fe4000f8e02ff */
[----:B------:R-:W-:Y:S02]  /*2310*/  IMAD R25, R19, UR13, R22 ;  /* 0x0000000d13197c24 */ /* 0x000fe4000f8e0216 */
[----:B------:R-:W-:Y:S01]  /*2320*/  IMAD.IADD R16, R21, 0x1, R23 ;  /* 0x0000000115107824 */ /* 0x000fe200078e0217 */
[----:B------:R-:W-:Y:S01]  /*2330*/  VIADDMNMX R23, R33, 0x3, RZ, !PT ;  /* 0x0000000321177846 */ /* 0x000fe200078001ff */
[----:B------:R-:W-:-:S03]  /*2340*/  IMAD.WIDE.U32 R18, R19, UR12, R14 ;  /* 0x0000000c13127c25 */ /* 0x000fc6000f8e000e */
[----:B------:R-:W-:Y:S01]  /*2350*/  VIMNMX R23, PT, PT, R23, UR11, PT ;  /* 0x0000000b17177c48 */ /* 0x000fe2000bfe0100 */
[----:B-1----:R-:W-:Y:S01]  /*2360*/  IMAD R21, R16, UR14, RZ ;  /* 0x0000000e10157c24 */ /* 0x002fe2000f8e02ff */
[----:B------:R-:W-:Y:S01]  /*2370*/  IADD3 R19, PT, PT, R19, R25, RZ ;  /* 0x0000001913137210 */ /* 0x000fe20007ffe0ff */
[C---:B------:R-:W-:Y:S02]  /*2380*/  IMAD R29, R17.reuse, UR13, R24 ;  /* 0x0000000d111d7c24 */ /* 0x040fe4000f8e0218 */
[----:B------:R-:W-:-:S04]  /*2390*/  IMAD.WIDE.U32 R16, R17, UR12, R14 ;  /* 0x0000000c11107c25 */ /* 0x000fc8000f8e000e */
[C---:B------:R-:W-:Y:S01]  /*23a0*/  IMAD R25, R20.reuse, UR15, R21 ;  /* 0x0000000f14197c24 */ /* 0x040fe2000f8e0215 */
[----:B------:R-:W-:Y:S01]  /*23b0*/  IADD3 R17, PT, PT, R17, R29, RZ ;  /* 0x0000001d11117210 */ /* 0x000fe20007ffe0ff */
[----:B------:R-:W-:-:S04]  /*23c0*/  IMAD.WIDE.U32 R20, R20, UR14, R12 ;  /* 0x0000000e14147c25 */ /* 0x000fc8000f8e000c */
[----:B------:R-:W-:Y:S01]  /*23d0*/  IMAD R19, R19, UR14, RZ ;  /* 0x0000000e13137c24 */ /* 0x000fe2000f8e02ff */
[----:B---3--:R-:W-:Y:S01]  /*23e0*/  LEA R28, P0, R20, UR16, 0x2 ;  /* 0x00000010141c7c11 */ /* 0x008fe2000f8010ff */
[----:B------:R-:W-:Y:S02]  /*23f0*/  IMAD.IADD R25, R21, 0x1, R25 ;  /* 0x0000000115197824 */ /* 0x000fe400078e0219 */
[----:B------:R-:W-:Y:S02]  /*2400*/  IMAD R21, R18, UR15, R19 ;  /* 0x0000000f12157c24 */ /* 0x000fe4000f8e0213 */
[----:B------:R-:W-:Y:S01]  /*2410*/  IMAD R17, R17, UR14, RZ ;  /* 0x0000000e11117c24 */ /* 0x000fe2000f8e02ff */
[----:B------:R-:W-:Y:S01]  /*2420*/  LEA.HI.X R29, R20, UR17, R25, 0x2, P0 ;  /* 0x00000011141d7c11 */ /* 0x000fe200080f1419 */
[----:B------:R-:W-:Y:S01]  /*2430*/  IMAD.WIDE.U32 R18, R18, UR14, R12 ;  /* 0x0000000e12127c25 */ /* 0x000fe2000f8e000c */
[----:B------:R-:W-:-:S03]  /*2440*/  SHF.R.S32.HI R20, RZ, 0x1f, R23 ;  /* 0x0000001fff147819 */ /* 0x000fc60000011417 */
[----:B------:R-:W-:Y:S01]  /*2450*/  IMAD R31, R16, UR15, R17 ;  /* 0x0000000f101f7c24 */ /* 0x000fe2000f8e0211 */
[----:B------:R-:W-:Y:S01]  /*2460*/  LEA R24, P0, R18, UR16, 0x2 ;  /* 0x0000001012187c11 */ /* 0x000fe2000f8010ff */
[----:B------:R-:W-:Y:S01]  /*2470*/  IMAD.WIDE.U32 R16, R16, UR14, R12 ;  /* 0x0000000e10107c25 */ /* 0x000fe2000f8e000c */
[----:B------:R-:W-:Y:S01]  /*2480*/  IADD3 R19, PT, PT, R19, R21, RZ ;  /* 0x0000001513137210 */ /* 0x000fe20007ffe0ff */
[----:B------:R0:W2:Y:S01]  /*2490*/  LDG.E R32, desc[UR22][R28.64] ;  /* 0x000000161c207981 */ /* 0x0000a2000c1e1900 */
[----:B------:R-:W-:Y:S01]  /*24a0*/  VIADDMNMX R21, R33, 0x4, RZ, !PT ;  /* 0x0000000421157846 */ /* 0x000fe200078001ff */
[----:B------:R-:W-:Y:S01]  /*24b0*/  IMAD R20, R20, UR12, RZ ;  /* 0x0000000c14147c24 */ /* 0x000fe2000f8e02ff */
[----:B------:R-:W-:Y:S01]  /*24c0*/  LEA.HI.X R25, R18, UR17, R19, 0x2, P0 ;  /* 0x0000001112197c11 */ /* 0x000fe200080f1413 */
[----:B------:R-:W-:Y:S01]  /*24d0*/  IMAD.WIDE.U32 R18, R23, UR12, R14 ;  /* 0x0000000c17127c25 */ /* 0x000fe2000f8e000e */
[----:B------:R-:W-:Y:S02]  /*24e0*/  LEA R30, P0, R16, UR16, 0x2 ;  /* 0x00000010101e7c11 */ /* 0x000fe4000f8010ff */
[----:B------:R-:W-:Y:S01]  /*24f0*/  IADD3 R31, PT, PT, R17, R31, RZ ;  /* 0x0000001f111f7210 */ /* 0x000fe20007ffe0ff */
[----:B------:R-:W-:Y:S01]  /*2500*/  IMAD R35, R23, UR13, R20 ;  /* 0x0000000d17237c24 */ /* 0x000fe2000f8e0214 */
[----:B------:R-:W-:-:S02]  /*2510*/  VIMNMX R21, PT, PT, R21, UR11, PT ;  /* 0x0000000b15157c48 */ /* 0x000fc4000bfe0100 */
[----:B------:R-:W-:Y:S01]  /*2520*/  LEA.HI.X R31, R16, UR17, R31, 0x2, P0 ;  /* 0x00000011101f7c11 */ /* 0x000fe200080f141f */
[----:B------:R-:W-:Y:S01]  /*2530*/  IMAD.IADD R17, R19, 0x1, R35 ;  /* 0x0000000113117824 */ /* 0x000fe200078e0223 */
[----:B------:R-:W-:-:S03]  /*2540*/  SHF.R.S32.HI R16, RZ, 0x1f, R21 ;  /* 0x0000001fff107819 */ /* 0x000fc60000011415 */
[----:B------:R-:W-:Y:S01]  /*2550*/  IMAD R17, R17, UR14, RZ ;  /* 0x0000000e11117c24 */ /* 0x000fe2000f8e02ff */
[----:B------:R-:W3:Y:S01]  /*2560*/  LDG.E R31, desc[UR22][R30.64] ;  /* 0x000000161e1f7981 */ /* 0x000ee2000c1e1900 */
[----:B------:R-:W-:Y:S02]  /*2570*/  IMAD R16, R16, UR12, RZ ;  /* 0x0000000c10107c24 */ /* 0x000fe4000f8e02ff */
[----:B------:R-:W-:Y:S02]  /*2580*/  IMAD R17, R18, UR15, R17 ;  /* 0x0000000f12117c24 */ /* 0x000fe4000f8e0211 */
[C---:B------:R-:W-:Y:S02]  /*2590*/  IMAD R23, R21.reuse, UR13, R16 ;  /* 0x0000000d15177c24 */ /* 0x040fe4000f8e0210 */
[----:B------:R-:W-:-:S04]  /*25a0*/  IMAD.WIDE.U32 R20, R21, UR12, R14 ;  /* 0x0000000c15147c25 */ /* 0x000fc8000f8e000e */
[----:B------:R-:W-:Y:S01]  /*25b0*/  IMAD.WIDE.U32 R18, R18, UR14, R12 ;  /* 0x0000000e12127c25 */ /* 0x000fe2000f8e000c */
[----:B------:R-:W-:-:S04]  /*25c0*/  IADD3 R21, PT, PT, R21, R23, RZ ;  /* 0x0000001715157210 */ /* 0x000fc80007ffe0ff */
[----:B------:R-:W-:Y:S01]  /*25d0*/  IADD3 R17, PT, PT, R19, R17, RZ ;  /* 0x0000001113117210 */ /* 0x000fe20007ffe0ff */
[----:B------:R-:W-:Y:S01]  /*25e0*/  IMAD R21, R21, UR14, RZ ;  /* 0x0000000e15157c24 */ /* 0x000fe2000f8e02ff */
[----:B------:R-:W-:-:S03]  /*25f0*/  LEA R16, P0, R18, UR16, 0x2 ;  /* 0x0000001012107c11 */ /* 0x000fc6000f8010ff */
[----:B------:R-:W-:Y:S01]  /*2600*/  IMAD R19, R20, UR15, R21 ;  /* 0x0000000f14137c24 */ /* 0x000fe2000f8e0215 */
[----:B------:R-:W-:Y:S01]  /*2610*/  LEA.HI.X R17, R18, UR17, R17, 0x2, P0 ;  /* 0x0000001112117c11 */ /* 0x000fe200080f1411 */
[----:B------:R-:W-:-:S04]  /*2620*/  IMAD.WIDE.U32 R20, R20, UR14, R12 ;  /* 0x0000000e14147c25 */ /* 0x000fc8000f8e000c */
[----:B------:R-:W-:Y:S01]  /*2630*/  IMAD.IADD R19, R21, 0x1, R19 ;  /* 0x0000000115137824 */ /* 0x000fe200078e0213 */
[C---:B------:R-:W-:Y:S01]  /*2640*/  LEA R18, P0, R20.reuse, UR16, 0x2 ;  /* 0x0000001014127c11 */ /* 0x040fe2000f8010ff */
[----:B------:R-:W4:Y:S03]  /*2650*/  LDG.E R17, desc[UR22][R16.64] ;  /* 0x0000001610117981 */ /* 0x000f26000c1e1900 */
[----:B------:R-:W-:Y:S02]  /*2660*/  LEA.HI.X R19, R20, UR17, R19, 0x2, P0 ;  /* 0x0000001114137c11 */ /* 0x000fe400080f1413 */
[----:B------:R-:W-:-:S04]  /*2670*/  VIADDMNMX R20, R33, 0x5, RZ, !PT ;  /* 0x0000000521147846 */ /* 0x000fc800078001ff */
[----:B------:R-:W-:Y:S01]  /*2680*/  VIMNMX R23, PT, PT, R20, UR11, PT ;  /* 0x0000000b14177c48 */ /* 0x000fe2000bfe0100 */
[----:B------:R-:W5:Y:S03]  /*2690*/  LDG.E R19, desc[UR22][R18.64] ;  /* 0x0000001612137981 */ /* 0x000f66000c1e1900 */
[----:B------:R-:W-:-:S05]  /*26a0*/  SHF.R.S32.HI R20, RZ, 0x1f, R23 ;  /* 0x0000001fff147819 */ /* 0x000fca0000011417 */
[----:B------:R-:W-:-:S04]  /*26b0*/  IMAD R20, R20, UR12, RZ ;  /* 0x0000000c14147c24 */ /* 0x000fc8000f8e02ff */
[C---:B------:R-:W-:Y:S02]  /*26c0*/  IMAD R21, R23.reuse, UR13, R20 ;  /* 0x0000000d17157c24 */ /* 0x040fe4000f8e0214 */
[----:B------:R-:W-:-:S05]  /*26d0*/  IMAD.WIDE.U32 R22, R23, UR12, R14 ;  /* 0x0000000c17167c25 */ /* 0x000fca000f8e000e */
[----:B------:R-:W-:-:S05]  /*26e0*/  IADD3 R20, PT, PT, R23, R21, RZ ;  /* 0x0000001517147210 */ /* 0x000fca0007ffe0ff */
[----:B------:R-:W-:-:S04]  /*26f0*/  IMAD R21, R20, UR14, RZ ;  /* 0x0000000e14157c24 */ /* 0x000fc8000f8e02ff */
[C---:B------:R-:W-:Y:S02]  /*2700*/  IMAD R21, R22.reuse, UR15, R21 ;  /* 0x0000000f16157c24 */ /* 0x040fe4000f8e0215 */
[----:B------:R-:W-:-:S05]  /*2710*/  IMAD.WIDE.U32 R22, R22, UR14, R12 ;  /* 0x0000000e16167c25 */ /* 0x000fca000f8e000c */
[----:B------:R-:W-:Y:S02]  /*2720*/  IADD3 R21, PT, PT, R23, R21, RZ ;  /* 0x0000001517157210 */ /* 0x000fe40007ffe0ff */
[----:B------:R-:W-:-:S04]  /*2730*/  LEA R20, P0, R22, UR16, 0x2 ;  /* 0x0000001016147c11 */ /* 0x000fc8000f8010ff */
[----:B------:R-:W-:Y:S02]  /*2740*/  LEA.HI.X R21, R22, UR17, R21, 0x2, P0 ;  /* 0x0000001116157c11 */ /* 0x000fe400080f1415 */
[C---:B------:R-:W-:Y:S02]  /*2750*/  VIADDMNMX R22, R33.reuse, 0x6, RZ, !PT ;  /* 0x0000000621167846 */ /* 0x040fe400078001ff */
[----:B------:R-:W-:Y:S02]  /*2760*/  VIADDMNMX R35, R33, 0x7, RZ, !PT ;  /* 0x0000000721237846 */ /* 0x000fe400078001ff */
[----:B------:R-:W-:Y:S01]  /*2770*/  VIMNMX R23, PT, PT, R22, UR11, PT ;  /* 0x0000000b16177c48 */ /* 0x000fe2000bfe0100 */
[----:B------:R1:W3:Y:S01]  /*2780*/  LDG.E R33, desc[UR22][R24.64] ;  /* 0x0000001618217981 */ /* 0x0002e2000c1e1900 */
[----:B------:R-:W-:Y:S02]  /*2790*/  VIMNMX R35, PT, PT, R35, UR11, PT ;  /* 0x0000000b23237c48 */ /* 0x000fe4000bfe0100 */
[----:B------:R-:W-:Y:S01]  /*27a0*/  SHF.R.S32.HI R22, RZ, 0x1f, R23 ;  /* 0x0000001fff167819 */ /* 0x000fe20000011417 */
[----:B------:R-:W5:Y:S01]  /*27b0*/  LDG.E R21, desc[UR22][R20.64] ;  /* 0x0000001614157981 */ /* 0x000f62000c1e1900 */
[----:B0-----:R-:W-:-:S03]  /*27c0*/  SHF.R.S32.HI R28, RZ, 0x1f, R35 ;  /* 0x0000001fff1c7819 */ /* 0x001fc60000011423 */
[----:B------:R-:W-:Y:S02]  /*27d0*/  IMAD R22, R22, UR12, RZ ;  /* 0x0000000c16167c24 */ /* 0x000fe4000f8e02ff */
[----:B------:R-:W-:Y:S02]  /*27e0*/  IMAD R34, R28, UR12, RZ ;  /* 0x0000000c1c227c24 */ /* 0x000fe4000f8e02ff */
[C---:B------:R-:W-:Y:S02]  /*27f0*/  IMAD R37, R23.reuse, UR13, R22 ;  /* 0x0000000d17257c24 */ /* 0x040fe4000f8e0216 */
[----:B------:R-:W-:-:S04]  /*2800*/  IMAD.WIDE.U32 R28, R23, UR12, R14 ;  /* 0x0000000c171c7c25 */ /* 0x000fc8000f8e000e */
[----:B------:R-:W-:-:S04]  /*2810*/  IMAD.WIDE.U32 R22, R35, UR12, R14 ;  /* 0x0000000c23167c25 */ /* 0x000fc8000f8e000e */
[----:B------:R-:W-:Y:S02]  /*2820*/  IMAD R35, R35, UR13, R34 ;  /* 0x0000000d23237c24 */ /* 0x000fe4000f8e0222 */
[----:B------:R-:W-:-:S03]  /*2830*/  IMAD.IADD R29, R29, 0x1, R37 ;  /* 0x000000011d1d7824 */ /* 0x000fc600078e0225 */
[----:B-1----:R-:W-:Y:S01]  /*2840*/  IADD3 R24, PT, PT, R23, R35, RZ ;  /* 0x0000002317187210 */ /* 0x002fe20007ffe0ff */
[----:B------:R-:W-:-:S04]  /*2850*/  IMAD R29, R29, UR14, RZ ;  /* 0x0000000e1d1d7c24 */ /* 0x000fc8000f8e02ff */
[C---:B------:R-:W-:Y:S02]  /*2860*/  IMAD R23, R28.reuse, UR15, R29 ;  /* 0x0000000f1c177c24 */ /* 0x040fe4000f8e021d */
[----:B------:R-:W-:-:S04]  /*2870*/  IMAD.WIDE.U32 R28, R28, UR14, R12 ;  /* 0x0000000e1c1c7c25 */ /* 0x000fc8000f8e000c */
[----:B------:R-:W-:Y:S01]  /*2880*/  IMAD R35, R24, UR14, RZ ;  /* 0x0000000e18237c24 */ /* 0x000fe2000f8e02ff */
[----:B------:R-:W-:Y:S01]  /*2890*/  IADD3 R23, PT, PT, R29, R23, RZ ;  /* 0x000000171d177210 */ /* 0x000fe20007ffe0ff */
[----:B------:R-:W-:-:S04]  /*28a0*/  IMAD.WIDE.U32 R24, R22, UR14, R12 ;  /* 0x0000000e16187c25 */ /* 0x000fc8000f8e000c */
[----:B------:R-:W-:Y:S01]  /*28b0*/  IMAD R35, R22, UR15, R35 ;  /* 0x0000000f16237c24 */ /* 0x000fe2000f8e0223 */
[----:B------:R-:W-:-:S03]  /*28c0*/  LEA R22, P0, R28, UR16, 0x2 ;  /* 0x000000101c167c11 */ /* 0x000fc6000f8010ff */
[----:B------:R-:W-:Y:S01]  /*28d0*/  IMAD.IADD R35, R25, 0x1, R35 ;  /* 0x0000000119237824 */ /* 0x000fe200078e0223 */
[----:B------:R-:W-:Y:S02]  /*28e0*/  LEA.HI.X R23, R28, UR17, R23, 0x2, P0 ;  /* 0x000000111c177c11 */ /* 0x000fe400080f1417 */
[----:B------:R-:W-:-:S04]  /*28f0*/  LEA R28, P0, R24, UR16, 0x2 ;  /* 0x00000010181c7c11 */ /* 0x000fc8000f8010ff */
[----:B------:R-:W-:Y:S01]  /*2900*/  LEA.HI.X R29, R24, UR17, R35, 0x2, P0 ;  /* 0x00000011181d7c11 */ /* 0x000fe200080f1423 */
[----:B------:R-:W5:Y:S05]  /*2910*/  LDG.E R23, desc[UR22][R22.64] ;  /* 0x0000001616177981 */ /* 0x000f6a000c1e1900 */
[----:B------:R-:W5:Y:S01]  /*2920*/  LDG.E R29, desc[UR22][R28.64] ;  /* 0x000000161c1d7981 */ /* 0x000f62000c1e1900 */
[----:B------:R-:W-:-:S04]  /*2930*/  UIADD3 UR6, UPT, UPT, UR6, 0x8, URZ ;  /* 0x0000000806067890 */ /* 0x000fc8000fffe0ff */
[----:B------:R-:W-:Y:S01]  /*2940*/  UISETP.NE.AND UP4, UPT, UR6, UR7, UPT ;  /* 0x000000070600728c */ /* 0x000fe2000bf85270 */
[C---:B--2---:R-:W-:Y:S01]  /*2950*/  FFMA R32, R0.reuse, R32, R7 ;  /* 0x0000002000207223 */ /* 0x044fe20000000007 */
[----:B------:R-:W-:-:S04]  /*2960*/  FADD R7, R0, R6 ;  /* 0x0000000600077221 */ /* 0x000fc80000000000 */
[----:B------:R-:W-:-:S04]  /*2970*/  FADD R7, R0, R7 ;  /* 0x0000000700077221 */ /* 0x000fc80000000000 */
[----:B------:R-:W-:-:S04]  /*2980*/  FADD R7, R0, R7 ;  /* 0x0000000700077221 */ /* 0x000fc80000000000 */
[----:B------:R-:W-:-:S04]  /*2990*/  FADD R7, R0, R7 ;  /* 0x0000000700077221 */ /* 0x000fc80000000000 */
[----:B------:R-:W-:-:S04]  /*29a0*/  FADD R7, R0, R7 ;  /* 0x0000000700077221 */ /* 0x000fc80000000000 */
[----:B------:R-:W-:-:S04]  /*29b0*/  FADD R7, R0, R7 ;  /* 0x0000000700077221 */ /* 0x000fc80000000000 */
[----:B------:R-:W-:-:S04]  /*29c0*/  FADD R7, R0, R7 ;  /* 0x0000000700077221 */ /* 0x000fc80000000000 */
[C---:B------:R-:W-:Y:S01]  /*29d0*/  FADD R6, R0.reuse, R7 ;  /* 0x0000000700067221 */ /* 0x040fe20000000000 */
[----:B---3--:R-:W-:-:S04]  /*29e0*/  FFMA R32, R0, R33, R32 ;  /* 0x0000002100207223 */ /* 0x008fc80000000020 */
[----:B------:R-:W-:-:S04]  /*29f0*/  FFMA R32, R0, R31, R32 ;  /* 0x0000001f00207223 */ /* 0x000fc80000000020 */
[----:B----4-:R-:W-:-:S04]  /*2a00*/  FFMA R32, R0, R17, R32 ;  /* 0x0000001100207223 */ /* 0x010fc80000000020 */
[----:B-----5:R-:W-:-:S04]  /*2a10*/  FFMA R32, R0, R19, R32 ;  /* 0x0000001300207223 */ /* 0x020fc80000000020 */
[----:B------:R-:W-:-:S04]  /*2a20*/  FFMA R32, R0, R21, R32 ;  /* 0x0000001500207223 */ /* 0x000fc80000000020 */
[----:B------:R-:W-:-:S04]  /*2a30*/  FFMA R23, R0, R23, R32 ;  /* 0x0000001700177223 */ /* 0x000fc80000000020 */
[----:B------:R-:W-:Y:S01]  /*2a40*/  FFMA R7, R0, R29, R23 ;  /* 0x0000001d00077223 */ /* 0x000fe20000000017 */
[----:B------:R-:W-:Y:S06]  /*2a50*/  BRA.U UP4, `(.L_x_15) ;  /* 0xfffffff504f07547 */ /* 0x000fec000b83ffff */
[----:B------:R-:W-:-:S05]  /*2a60*/  UMOV UR6, UR7 ;  /* 0x0000000700067c82 */ /* 0x000fca0008000000 */
.L_x_14:
[----:B------:R-:W-:Y:S05]  /*2a70*/  BRA.U !UP3, `(.L_x_16) ;  /* 0x000000090b487547 */ /* 0x000fea000b800000 */
[----:B------:R-:W-:Y:S01]  /*2a80*/  UISETP.NE.AND UP4, UPT, UR8, URZ, UPT ;  /* 0x000000ff0800728c */ /* 0x000fe2000bf85270 */
[----:B------:R-:W-:Y:S10]  /*2a90*/  BRA.U !UP2, `(.L_x_17) ;  /* 0x000000050a2c7547 */ /* 0x000ff4000b800000 */
[----:B------:R-:W0:Y:S01]  /*2aa0*/  LDCU.64 UR12, c[0x0][0x3c0] ;  /* 0x00007800ff0c77ac */ /* 0x000e220008000a00 */
[----:B------:R-:W-:Y:S01]  /*2ab0*/  IADD3 R0, PT, PT, R26, UR6, RZ ;  /* 0x000000061a007c10 */ /* 0x000fe2000fffe0ff */
[----:B------:R-:W-:Y:S01]  /*2ac0*/  IMAD.MOV.U32 R19, RZ, RZ, R15 ;  /* 0x000000ffff137224 */ /* 0x000fe200078e000f */
[----:B------:R-:W-:Y:S01]  /*2ad0*/  MOV R18, R14 ;  /* 0x0000000e00127202 */ /* 0x000fe20000000f00 */
[----:B------:R-:W1:Y:S01]  /*2ae0*/  LDCU.64 UR14, c[0x0][0x3b8] ;  /* 0x00007700ff0e77ac */ /* 0x000e620008000a00 */
[----:B------:R-:W-:Y:S01]  /*2af0*/  VIMNMX R16, PT, PT, RZ, R0, !PT ;  /* 0x00000000ff107248 */ /* 0x000fe20007fe0100 */
[----:B------:R-:W-:Y:S01]  /*2b00*/  IMAD.MOV.U32 R28, RZ, RZ, R12 ;  /* 0x000000ffff1c7224 */ /* 0x000fe200078e000c */
[----:B------:R-:W-:Y:S01]  /*2b10*/  VIADDMNMX R17, R0, 0x1, RZ, !PT ;  /* 0x0000000100117846 */ /* 0x000fe200078001ff */
[----:B------:R-:W2:Y:S01]  /*2b20*/  LDCU.64 UR16, c[0x0][0x388] ;  /* 0x00007100ff1077ac */ /* 0x000ea20008000a00 */
[----:B------:R-:W-:Y:S02]  /*2b30*/  VIMNMX R21, PT, PT, R16, UR11, PT ;  /* 0x0000000b10157c48 */ /* 0x000fe4000bfe0100 */
[----:B------:R-:W-:-:S02]  /*2b40*/  VIADDMNMX R16, R0, 0x2, RZ, !PT ;  /* 0x0000000200107846 */ /* 0x000fc400078001ff */
[----:B------:R-:W-:Y:S02]  /*2b50*/  VIMNMX R17, PT, PT, R17, UR11, PT ;  /* 0x0000000b11117c48 */ /* 0x000fe4000bfe0100 */
[----:B------:R-:W-:Y:S02]  /*2b60*/  SHF.R.S32.HI R20, RZ, 0x1f, R21 ;  /* 0x0000001fff147819 */ /* 0x000fe40000011415 */
[----:B------:R-:W-:Y:S02]  /*2b70*/  VIADDMNMX R31, R0, 0x3, RZ, !PT ;  /* 0x00000003001f7846 */ /* 0x000fe400078001ff */
[----:B------:R-:W-:Y:S01]  /*2b80*/  VIMNMX R23, PT, PT, R16, UR11, PT ;  /* 0x0000000b10177c48 */ /* 0x000fe2000bfe0100 */
[----:B0-----:R-:W-:Y:S01]  /*2b90*/  IMAD R20, R20, UR12, RZ ;  /* 0x0000000c14147c24 */ /* 0x001fe2000f8e02ff */
[----:B------:R-:W-:Y:S02]  /*2ba0*/  SHF.R.S32.HI R0, RZ, 0x1f, R17 ;  /* 0x0000001fff007819 */ /* 0x000fe40000011411 */
[----:B------:R-:W-:Y:S01]  /*2bb0*/  SHF.R.S32.HI R16, RZ, 0x1f, R23 ;  /* 0x0000001fff107819 */ /* 0x000fe20000011417 */
[----:B------:R-:W-:Y:S01]  /*2bc0*/  IMAD R25, R21, UR13, R20 ;  /* 0x0000000d15197c24 */ /* 0x000fe2000f8e0214 */
[----:B------:R-:W-:Y:S01]  /*2bd0*/  VIMNMX R31, PT, PT, R31, UR11, PT ;  /* 0x0000000b1f1f7c48 */ /* 0x000fe2000bfe0100 */
[----:B------:R-:W-:-:S02]  /*2be0*/  IMAD R22, R0, UR12, RZ ;  /* 0x0000000c00167c24 */ /* 0x000fc4000f8e02ff */
[----:B------:R-:W-:Y:S01]  /*2bf0*/  IMAD.WIDE.U32 R20, R21, UR12, R18 ;  /* 0x0000000c15147c25 */ /* 0x000fe2000f8e0012 */
[----:B------:R-:W-:-:S03]  /*2c00*/  SHF.R.S32.HI R0, RZ, 0x1f, R31 ;  /* 0x0000001fff007819 */ /* 0x000fc6000001141f */
[----:B------:R-:W-:Y:S01]  /*2c10*/  IMAD R24, R16, UR12, RZ ;  /* 0x0000000c10187c24 */ /* 0x000fe2000f8e02ff */
[----:B------:R-:W-:Y:S01]  /*2c20*/  IADD3 R21, PT, PT, R21, R25, RZ ;  /* 0x0000001915157210 */ /* 0x000fe20007ffe0ff */
[C---:B------:R-:W-:Y:S02]  /*2c30*/  IMAD R29, R17.reuse, UR13, R22 ;  /* 0x0000000d111d7c24 */ /* 0x040fe4000f8e0216 */
[----:B------:R-:W-:-:S04]  /*2c40*/  IMAD.WIDE.U32 R16, R17, UR12, R18 ;  /* 0x0000000c11107c25 */ /* 0x000fc8000f8e0012 */
[----:B------:R-:W-:Y:S02]  /*2c50*/  IMAD R33, R23, UR13, R24 ;  /* 0x0000000d17217c24 */ /* 0x000fe4000f8e0218 */
[----:B------:R-:W-:Y:S01]  /*2c60*/  IMAD R24, R0, UR12, RZ ;  /* 0x0000000c00187c24 */ /* 0x000fe2000f8e02ff */
[----:B------:R-:W-:Y:S01]  /*2c70*/  IADD3 R0, PT, PT, R17, R29, RZ ;  /* 0x0000001d11007210 */ /* 0x000fe20007ffe0ff */
[----:B------:R-:W-:Y:S01]  /*2c80*/  IMAD.WIDE.U32 R22, R23, UR12, R18 ;  /* 0x0000000c17167c25 */ /* 0x000fe2000f8e0012 */
[----:B------:R-:W-:-:S03]  /*2c90*/  MOV R29, R13 ;  /* 0x0000000d001d7202 */ /* 0x000fc60000000f00 */
[----:B-1----:R-:W-:Y:S01]  /*2ca0*/  IMAD R21, R21, UR14, RZ ;  /* 0x0000000e15157c24 */ /* 0x002fe2000f8e02ff */
[----:B------:R-:W-:Y:S01]  /*2cb0*/  IADD3 R33, PT, PT, R23, R33, RZ ;  /* 0x0000002117217210 */ /* 0x000fe20007ffe0ff */
[----:B------:R-:W-:-:S04]  /*2cc0*/  IMAD.WIDE.U32 R18, R31, UR12, R18 ;  /* 0x0000000c1f127c25 */ /* 0x000fc8000f8e0012 */
[----:B------:R-:W-:Y:S02]  /*2cd0*/  IMAD R31, R31, UR13, R24 ;  /* 0x0000000d1f1f7c24 */ /* 0x000fe4000f8e0218 */
[----:B------:R-:W-:-:S04]  /*2ce0*/  IMAD.WIDE.U32 R24, R20, UR14, R28 ;  /* 0x0000000e14187c25 */ /* 0x000fc8000f8e001c */
[----:B------:R-:W-:Y:S01]  /*2cf0*/  IMAD R21, R20, UR15, R21 ;  /* 0x0000000f14157c24 */ /* 0x000fe2000f8e0215 */
[----:B--2---:R-:W-:Y:S01]  /*2d00*/  LEA R30, P0, R24, UR16, 0x2 ;  /* 0x00000010181e7c11 */ /* 0x004fe2000f8010ff */
[----:B------:R-:W-:Y:S01]  /*2d10*/  IMAD R17, R0, UR14, RZ ;  /* 0x0000000e00117c24 */ /* 0x000fe2000f8e02ff */
[----:B------:R-:W-:Y:S01]  /*2d20*/  IADD3 R0, PT, PT, R19, R31, RZ ;  /* 0x0000001f13007210 */ /* 0x000fe20007ffe0ff */
[----:B------:R-:W-:Y:S02]  /*2d30*/  IMAD.IADD R25, R25, 0x1, R21 ;  /* 0x0000000119197824 */ /* 0x000fe400078e0215 */
[C---:B------:R-:W-:Y:S02]  /*2d40*/  IMAD R23, R16.reuse, UR15, R17 ;  /* 0x0000000f10177c24 */ /* 0x040fe4000f8e0211 */
[----:B------:R-:W-:Y:S01]  /*2d50*/  IMAD.WIDE.U32 R16, R16, UR14, R28 ;  /* 0x0000000e10107c25 */ /* 0x000fe2000f8e001c */
[----:B------:R-:W-:-:S03]  /*2d60*/  LEA.HI.X R31, R24, UR17, R25, 0x2, P0 ;  /* 0x00000011181f7c11 */ /* 0x000fc600080f1419 */
[----:B------:R-:W-:Y:S01]  /*2d70*/  IMAD R33, R33, UR14, RZ ;  /* 0x0000000e21217c24 */ /* 0x000fe2000f8e02ff */
[----:B------:R-:W-:Y:S01]  /*2d80*/  IADD3 R23, PT, PT, R17, R23, RZ ;  /* 0x0000001711177210 */ /* 0x000fe20007ffe0ff */
[C---:B------:R-:W-:Y:S01]  /*2d90*/  IMAD.WIDE.U32 R20, R22.reuse, UR14, R28 ;  /* 0x0000000e16147c25 */ /* 0x040fe2000f8e001c */
[----:B------:R-:W2:Y:S03]  /*2da0*/  LDG.E R30, desc[UR22][R30.64] ;  /* 0x000000161e1e7981 */ /* 0x000ea6000c1e1900 */
[----:B------:R-:W-:Y:S01]  /*2db0*/  IMAD R19, R22, UR15, R33 ;  /* 0x0000000f16137c24 */ /* 0x000fe2000f8e0221 */
[----:B------:R-:W-:Y:S01]  /*2dc0*/  LEA R22, P0, R16, UR16, 0x2 ;  /* 0x0000001010167c11 */ /* 0x000fe2000f8010ff */
[----:B------:R-:W-:Y:S01]  /*2dd0*/  IMAD R25, R0, UR14, RZ ;  /* 0x0000000e00197c24 */ /* 0x000fe2000f8e02ff */
[----:B------:R-:W-:Y:S01]  /*2de0*/  LEA R24, P1, R20, UR16, 0x2 ;  /* 0x0000001014187c11 */ /* 0x000fe2000f8210ff */
[----:B------:R-:W-:Y:S01]  /*2df0*/  IMAD.IADD R19, R21, 0x1, R19 ;  /* 0x0000000115137824 */ /* 0x000fe200078e0213 */
[----:B------:R-:W-:Y:S01]  /*2e00*/  LEA.HI.X R23, R16, UR17, R23, 0x2, P0 ;  /* 0x0000001110177c11 */ /* 0x000fe200080f1417 */
[----:B------:R-:W-:-:S04]  /*2e10*/  IMAD.WIDE.U32 R28, R18, UR14, R28 ;  /* 0x0000000e121c7c25 */ /* 0x000fc8000f8e001c */
[----:B------:R-:W-:Y:S01]  /*2e20*/  IMAD R17, R18, UR15, R25 ;  /* 0x0000000f12117c24 */ /* 0x000fe2000f8e0219 */
[----:B------:R-:W-:Y:S01]  /*2e30*/  LEA.HI.X R25, R20, UR17, R19, 0x2, P1 ;  /* 0x0000001114197c11 */ /* 0x000fe200088f1413 */
[----:B------:R-:W3:Y:S01]  /*2e40*/  LDG.E R22, desc[UR22][R22.64] ;  /* 0x0000001616167981 */ /* 0x000ee2000c1e1900 */
[C---:B------:R-:W-:Y:S02]  /*2e50*/  LEA R16, P0, R28.reuse, UR16, 0x2 ;  /* 0x000000101c107c11 */ /* 0x040fe4000f8010ff */
[----:B------:R-:W-:Y:S01]  /*2e60*/  IADD3 R17, PT, PT, R29, R17, RZ ;  /* 0x000000111d117210 */ /* 0x000fe20007ffe0ff */
[----:B------:R-:W4:Y:S03]  /*2e70*/  LDG.E R24, desc[UR22][R24.64] ;  /* 0x0000001618187981 */ /* 0x000f26000c1e1900 */
[----:B------:R-:W-:-:S05]  /*2e80*/  LEA.HI.X R17, R28, UR17, R17, 0x2, P0 ;  /* 0x000000111c117c11 */ /* 0x000fca00080f1411 */
[----:B------:R-:W5:Y:S01]  /*2e90*/  LDG.E R16, desc[UR22][R16.64] ;  /* 0x0000001610107981 */ /* 0x000f62000c1e1900 */
[----:B------:R-:W0:Y:S02]  /*2ea0*/  MUFU.EX2 R0, R4 ;  /* 0x0000000400007308 */ /* 0x000e240000000800 */
[----:B0-----:R-:W-:-:S04]  /*2eb0*/  FMUL R19, R5, R0 ;  /* 0x0000000005137220 */ /* 0x001fc80000400000 */
[----:B------:R-:W-:-:S04]  /*2ec0*/  FADD R6, R6, R19 ;  /* 0x0000001306067221 */ /* 0x000fc80000000000 */
[----:B------:R-:W-:-:S04]  /*2ed0*/  FADD R6, R6, R19 ;  /* 0x0000001306067221 */ /* 0x000fc80000000000 */
[----:B------:R-:W-:Y:S01]  /*2ee0*/  FADD R6, R6, R19 ;  /* 0x0000001306067221 */ /* 0x000fe20000000000 */
[----:B------:R-:W-:-:S03]  /*2ef0*/  UIADD3 UR6, UPT, UPT, UR6, 0x4, URZ ;  /* 0x0000000406067890 */ /* 0x000fc6000fffe0ff */
[----:B------:R-:W-:Y:S01]  /*2f00*/  FADD R6, R6, R19 ;  /* 0x0000001306067221 */ /* 0x000fe20000000000 */
[----:B--2---:R-:W-:-:S04]  /*2f10*/  FFMA R7, R30, R19, R7 ;  /* 0x000000131e077223 */ /* 0x004fc80000000007 */
[----:B---3--:R-:W-:-:S04]  /*2f20*/  FFMA R7, R22, R19, R7 ;  /* 0x0000001316077223 */ /* 0x008fc80000000007 */
[----:B----4-:R-:W-:-:S04]  /*2f30*/  FFMA R7, R24, R19, R7 ;  /* 0x0000001318077223 */ /* 0x010fc80000000007 */
[----:B-----5:R-:W-:-:S07]  /*2f40*/  FFMA R7, R16, R19, R7 ;  /* 0x0000001310077223 */ /* 0x020fce0000000007 */
.L_x_17:
[----:B------:R-:W-:Y:S05]  /*2f50*/  BRA.U !UP4, `(.L_x_16) ;  /* 0x000000050c107547 */ /* 0x000fea000b800000 */
[----:B------:R-:W-:Y:S02]  /*2f60*/  UISETP.NE.AND UP4, UPT, UR8, 0x1, UPT ;  /* 0x000000010800788c */ /* 0x000fe4000bf85270 */
[----:B------:R-:W-:-:S07]  /*2f70*/  ULOP3.LUT UP5, URZ, UR9, 0x1, URZ, 0xc0, !UPT ;  /* 0x0000000109ff7892 */ /* 0x000fce000f8ac0ff */
[----:B------:R-:W-:Y:S05]  /*2f80*/  BRA.U !UP4, `(.L_x_18) ;  /* 0x000000010ca47547 */ /* 0x000fea000b800000 */
[----:B------:R-:W0:Y:S01]  /*2f90*/  LDCU.64 UR12, c[0x0][0x3c0] ;  /* 0x00007800ff0c77ac */ /* 0x000e220008000a00 */
[----:B------:R-:W-:Y:S01]  /*2fa0*/  IADD3 R0, PT, PT, R26, UR6, RZ ;  /* 0x000000061a007c10 */ /* 0x000fe2000fffe0ff */
[----:B------:R-:W-:Y:S01]  /*2fb0*/  IMAD.MOV.U32 R20, RZ, RZ, R14 ;  /* 0x000000ffff147224 */ /* 0x000fe200078e000e */
[----:B------:R-:W-:Y:S01]  /*2fc0*/  MOV R21, R15 ;  /* 0x0000000f00157202 */ /* 0x000fe20000000f00 */
[----:B------:R-:W1:Y:S01]  /*2fd0*/  LDCU.64 UR14, c[0x0][0x3b8] ;  /* 0x00007700ff0e77ac */ /* 0x000e620008000a00 */
[----:B------:R-:W-:Y:S02]  /*2fe0*/  VIMNMX R16, PT, PT, RZ, R0, !PT ;  /* 0x00000000ff107248 */ /* 0x000fe40007fe0100 */
[----:B------:R-:W-:Y:S01]  /*2ff0*/  VIADDMNMX R0, R0, 0x1, RZ, !PT ;  /* 0x0000000100007846 */ /* 0x000fe200078001ff */
[----:B------:R-:W2:Y:S01]  /*3000*/  LDCU.64 UR16, c[0x0][0x388] ;  /* 0x00007100ff1077ac */ /* 0x000ea20008000a00 */
[----:B------:R-:W-:Y:S02]  /*3010*/  VIMNMX R19, PT, PT, R16, UR11, PT ;  /* 0x0000000b10137c48 */ /* 0x000fe4000bfe0100 */
[----:B------:R-:W-:-:S02]  /*3020*/  VIMNMX R23, PT, PT, R0, UR11, PT ;  /* 0x0000000b00177c48 */ /* 0x000fc4000bfe0100 */
[----:B------:R-:W-:Y:S02]  /*3030*/  SHF.R.S32.HI R0, RZ, 0x1f, R19 ;  /* 0x0000001fff007819 */ /* 0x000fe40000011413 */
[----:B------:R-:W-:-:S03]  /*3040*/  SHF.R.S32.HI R16, RZ, 0x1f, R23 ;  /* 0x0000001fff107819 */ /* 0x000fc60000011417 */
[----:B0-----:R-:W-:Y:S02]  /*3050*/  IMAD R0, R0, UR12, RZ ;  /* 0x0000000c00007c24 */ /* 0x001fe4000f8e02ff */
[----:B------:R-:W-:Y:S02]  /*3060*/  IMAD R16, R16, UR12, RZ ;  /* 0x0000000c10107c24 */ /* 0x000fe4000f8e02ff */
[C---:B------:R-:W-:Y:S02]  /*3070*/  IMAD R17, R19.reuse, UR13, R0 ;  /* 0x0000000d13117c24 */ /* 0x040fe4000f8e0200 */
[----:B------:R-:W-:-:S04]  /*3080*/  IMAD.WIDE.U32 R18, R19, UR12, R20 ;  /* 0x0000000c13127c25 */ /* 0x000fc8000f8e0014 */
[----:B------:R-:W-:Y:S01]  /*3090*/  IMAD.WIDE.U32 R20, R23, UR12, R20 ;  /* 0x0000000c17147c25 */ /* 0x000fe2000f8e0014 */
[----:B------:R-:W-:-:S03]  /*30a0*/  IADD3 R17, PT, PT, R19, R17, RZ ;  /* 0x0000001113117210 */ /* 0x000fc60007ffe0ff */
[----:B------:R-:W-:Y:S02]  /*30b0*/  IMAD R23, R23, UR13, R16 ;  /* 0x0000000d17177c24 */ /* 0x000fe4000f8e0210 */
[----:B-1----:R-:W-:Y:S02]  /*30c0*/  IMAD R19, R17, UR14, RZ ;  /* 0x0000000e11137c24 */ /* 0x002fe4000f8e02ff */
[----:B------:R-:W-:Y:S02]  /*30d0*/  IMAD.IADD R23, R21, 0x1, R23 ;  /* 0x0000000115177824 */ /* 0x000fe400078e0217 */
[----:B------:R-:W-:-:S04]  /*30e0*/  IMAD.WIDE.U32 R16, R18, UR14, R12 ;  /* 0x0000000e12107c25 */ /* 0x000fc8000f8e000c */
[----:B------:R-:W-:Y:S02]  /*30f0*/  IMAD R23, R23, UR14, RZ ;  /* 0x0000000e17177c24 */ /* 0x000fe4000f8e02ff */
[----:B------:R-:W-:Y:S02]  /*3100*/  IMAD R21, R18, UR15, R19 ;  /* 0x0000000f12157c24 */ /* 0x000fe4000f8e0213 */
[----:B------:R-:W-:-:S03]  /*3110*/  IMAD.WIDE.U32 R18, R20, UR14, R12 ;  /* 0x0000000e14127c25 */ /* 0x000fc6000f8e000c */
[----:B------:R-:W-:Y:S01]  /*3120*/  IADD3 R21, PT, PT, R17, R21, RZ ;  /* 0x0000001511157210 */ /* 0x000fe20007ffe0ff */
[----:B------:R-:W-:Y:S01]  /*3130*/  IMAD R23, R20, UR15, R23 ;  /* 0x0000000f14177c24 */ /* 0x000fe2000f8e0217 */
[----:B--2---:R-:W-:Y:S02]  /*3140*/  LEA R20, P0, R16, UR16, 0x2 ;  /* 0x0000001010147c11 */ /* 0x004fe4000f8010ff */
[----:B------:R-:W-:Y:S02]  /*3150*/  LEA R22, P1, R18, UR16, 0x2 ;  /* 0x0000001012167c11 */ /* 0x000fe4000f8210ff */
[----:B------:R-:W-:Y:S02]  /*3160*/  IADD3 R23, PT, PT, R19, R23, RZ ;  /* 0x0000001713177210 */ /* 0x000fe40007ffe0ff */
[----:B------:R-:W-:Y:S02]  /*3170*/  LEA.HI.X R21, R16, UR17, R21, 0x2, P0 ;  /* 0x0000001110157c11 */ /* 0x000fe400080f1415 */
[----:B------:R-:W-:-:S03]  /*3180*/  LEA.HI.X R23, R18, UR17, R23, 0x2, P1 ;  /* 0x0000001112177c11 */ /* 0x000fc600088f1417 */
[----:B------:R-:W2:Y:S04]  /*3190*/  LDG.E R20, desc[UR22][R20.64] ;  /* 0x0000001614147981 */ /* 0x000ea8000c1e1900 */
[----:B------:R-:W3:Y:S01]  /*31a0*/  LDG.E R22, desc[UR22][R22.64] ;  /* 0x0000001616167981 */ /* 0x000ee2000c1e1900 */
[----:B------:R-:W0:Y:S01]  /*31b0*/  MUFU.EX2 R0, R4 ;  /* 0x0000000400007308 */ /* 0x000e220000000800 */
[----:B------:R-:W-:Y:S01]  /*31c0*/  UIADD3 UR6, UPT, UPT, UR6, 0x2, URZ ;  /* 0x0000000206067890 */ /* 0x000fe2000fffe0ff */
[----:B0-----:R-:W-:-:S04]  /*31d0*/  FMUL R0, R5, R0 ;  /* 0x0000000005007220 */ /* 0x001fc80000400000 */
[----:B------:R-:W-:-:S04]  /*31e0*/  FADD R17, R6, R0 ;  /* 0x0000000006117221 */ /* 0x000fc80000000000 */
[----:B------:R-:W-:Y:S01]  /*31f0*/  FADD R6, R17, R0 ;  /* 0x0000000011067221 */ /* 0x000fe20000000000 */
[----:B--2---:R-:W-:-:S04]  /*3200*/  FFMA R7, R20, R0, R7 ;  /* 0x0000000014077223 */ /* 0x004fc80000000007 */
[----:B---3--:R-:W-:-:S07]  /*3210*/  FFMA R7, R22, R0, R7 ;  /* 0x0000000016077223 */ /* 0x008fce0000000007 */
.L_x_18:
[----:B------:R-:W-:Y:S05]  /*3220*/  BRA.U !UP5, `(.L_x_16) ;  /* 0x000000010d5c7547 */ /* 0x000fea000b800000 */
[----:B------:R-:W0:Y:S01]  /*3230*/  LDCU.64 UR12, c[0x0][0x3c0] ;  /* 0x00007800ff0c77ac */ /* 0x000e220008000a00 */
[----:B------:R-:W-:Y:S02]  /*3240*/  VIADDMNMX R26, R26, UR6, RZ, !PT ;  /* 0x000000061a1a7c46 */ /* 0x000fe4000f8001ff */
[----:B------:R-:W-:Y:S01]  /*3250*/  MOV R16, R12 ;  /* 0x0000000c00107202 */ /* 0x000fe20000000f00 */
[----:B------:R-:W1:Y:S01]  /*3260*/  LDCU.64 UR14, c[0x0][0x3b8] ;  /* 0x00007700ff0e77ac */ /* 0x000e620008000a00 */
[----:B------:R-:W-:-:S04]  /*3270*/  VIMNMX R17, PT, PT, R26, UR11, PT ;  /* 0x0000000b1a117c48 */ /* 0x000fc8000bfe0100 */
[----:B------:R-:W-:-:S05]  /*3280*/  SHF.R.S32.HI R0, RZ, 0x1f, R17 ;  /* 0x0000001fff007819 */ /* 0x000fca0000011411 */
[----:B0-----:R-:W-:Y:S02]  /*3290*/  IMAD R0, R0, UR12, RZ ;  /* 0x0000000c00007c24 */ /* 0x001fe4000f8e02ff */
[----:B------:R-:W-:-:S04]  /*32a0*/  IMAD.WIDE.U32 R14, R17, UR12, R14 ;  /* 0x0000000c110e7c25 */ /* 0x000fc8000f8e000e */
[----:B------:R-:W-:Y:S01]  /*32b0*/  IMAD R17, R17, UR13, R0 ;  /* 0x0000000d11117c24 */ /* 0x000fe2000f8e0200 */
[----:B------:R-:W0:Y:S03]  /*32c0*/  LDCU.64 UR12, c[0x0][0x388] ;  /* 0x00007100ff0c77ac */ /* 0x000e260008000a00 */
[----:B------:R-:W-:Y:S01]  /*32d0*/  IMAD.IADD R0, R15, 0x1, R17 ;  /* 0x000000010f007824 */ /* 0x000fe200078e0211 */
[----:B------:R-:W-:-:S03]  /*32e0*/  MOV R17, R13 ;  /* 0x0000000d00117202 */ /* 0x000fc60000000f00 */
[----:B-1----:R-:W-:Y:S02]  /*32f0*/  IMAD R15, R0, UR14, RZ ;  /* 0x0000000e000f7c24 */ /* 0x002fe4000f8e02ff */
[----:B------:R-:W-:-:S04]  /*3300*/  IMAD.WIDE.U32 R16, R14, UR14, R16 ;  /* 0x0000000e0e107c25 */ /* 0x000fc8000f8e0010 */
[----:B------:R-:W-:-:S04]  /*3310*/  IMAD R15, R14, UR15, R15 ;  /* 0x0000000f0e0f7c24 */ /* 0x000fc8000f8e020f */
[----:B------:R-:W-:Y:S01]  /*3320*/  IMAD.IADD R15, R17, 0x1, R15 ;  /* 0x00000001110f7824 */ /* 0x000fe200078e020f */
[----:B0-----:R-:W-:-:S04]  /*3330*/  LEA R14, P0, R16, UR12, 0x2 ;  /* 0x0000000c100e7c11 */ /* 0x001fc8000f8010ff */
[----:B------:R-:W-:-:S05]  /*3340*/  LEA.HI.X R15, R16, UR13, R15, 0x2, P0 ;  /* 0x0000000d100f7c11 */ /* 0x000fca00080f140f */
[----:B------:R-:W2:Y:S01]  /*3350*/  LDG.E R14, desc[UR22][R14.64] ;  /* 0x000000160e0e7981 */ /* 0x000ea2000c1e1900 */
[----:B------:R-:W0:Y:S02]  /*3360*/  MUFU.EX2 R0, R4 ;  /* 0x0000000400007308 */ /* 0x000e240000000800 */
[----:B0-----:R-:W-:-:S04]  /*3370*/  FMUL R17, R5, R0 ;  /* 0x0000000005117220 */ /* 0x001fc80000400000 */
[----:B------:R-:W-:Y:S01]  /*3380*/  FADD R6, R6, R17 ;  /* 0x0000001106067221 */ /* 0x000fe20000000000 */
[----:B--2---:R-:W-:-:S07]  /*3390*/  FFMA R7, R14, R17, R7 ;  /* 0x000000110e077223 */ /* 0x004fce0000000007 */
.L_x_16:
[----:B------:R-:W-:Y:S05]  /*33a0*/  BRA.U UP0, `(.L_x_19) ;  /* 0xffffffed00507547 */ /* 0x000fea000b83ffff */
[----:B------:R-:W-:Y:S05]  /*33b0*/  BRA.U UP1, `(.L_x_20) ;  /* 0xffffffed01287547 */ /* 0x000fea000b83ffff */
.L_x_0:
[----:B------:R-:W0:Y:S01]  /*33c0*/  LDCU UR4, c[0x0][0x3a4] ;  /* 0x00007480ff0477ac */ /* 0x000e220008000800 */
[----:B------:R-:W-:Y:S01]  /*33d0*/  BSSY.RECONVERGENT B0, `(.L_x_21) ;  /* 0x000000e000007945 */ /* 0x000fe20003800200 */
[----:B0-----:R-:W-:-:S04]  /*33e0*/  FADD R15, R6, UR4 ;  /* 0x00000004060f7e21 */ /* 0x001fc80008000000 */
[----:B------:R-:W0:Y:S08]  /*33f0*/  MUFU.RCP R0, R15 ;  /* 0x0000000f00007308 */ /* 0x000e300000001000 */
[----:B------:R-:W1:Y:S01]  /*3400*/  FCHK P0, R7, R15 ;  /* 0x0000000f07007302 */ /* 0x000e620000000000 */
[----:B0-----:R-:W-:-:S04]  /*3410*/  FFMA R3, -R15, R0, 1 ;  /* 0x3f8000000f037423 */ /* 0x001fc80000000100 */
[----:B------:R-:W-:-:S04]  /*3420*/  FFMA R0, R0, R3, R0 ;  /* 0x0000000300007223 */ /* 0x000fc80000000000 */
[----:B------:R-:W-:-:S04]  /*3430*/  FFMA R2, R0, R7, RZ ;  /* 0x0000000700027223 */ /* 0x000fc800000000ff */
[----:B------:R-:W-:-:S04]  /*3440*/  FFMA R3, -R15, R2, R7 ;  /* 0x000000020f037223 */ /* 0x000fc80000000107 */
[----:B------:R-:W-:Y:S01]  /*3450*/  FFMA R5, R0, R3, R2 ;  /* 0x0000000300057223 */ /* 0x000fe20000000002 */
[----:B-1----:R-:W-:Y:S06]  /*3460*/  @!P0 BRA `(.L_x_22) ;  /* 0x0000000000108947 */ /* 0x002fec0003800000 */
[----:B------:R-:W-:Y:S02]  /*3470*/  MOV R0, R7 ;  /* 0x0000000700007202 */ /* 0x000fe40000000f00 */
[----:B------:R-:W-:-:S07]  /*3480*/  MOV R14, 0x34a0 ;  /* 0x000034a0000e7802 */ /* 0x000fce0000000f00 */
[----:B------:R-:W-:Y:S05]  /*3490*/  CALL.REL.NOINC `($__internal_0_$__cuda_sm3x_div_rn_noftz_f32_slowpath) ;  /* 0x0000000000447944 */ /* 0x000fea0003c00000 */
[----:B------:R-:W-:-:S07]  /*34a0*/  MOV R5, R0 ;  /* 0x0000000000057202 */ /* 0x000fce0000000f00 */
.L_x_22:
[----:B------:R-:W-:Y:S05]  /*34b0*/  BSYNC.RECONVERGENT B0 ;  /* 0x0000000000007941 */ /* 0x000fea0003800200 */
.L_x_21:
[----:B------:R-:W0:Y:S01]  /*34c0*/  LDCU.64 UR6, c[0x0][0x3c0] ;  /* 0x00007800ff0677ac */ /* 0x000e220008000a00 */
[----:B------:R-:W-:Y:S01]  /*34d0*/  IMAD.MOV.U32 R9, RZ, RZ, RZ ;  /* 0x000000ffff097224 */ /* 0x000fe200078e00ff */
[----:B------:R-:W-:Y:S01]  /*34e0*/  SHF.R.S32.HI R11, RZ, 0x1f, R10 ;  /* 0x0000001fff0b7819 */ /* 0x000fe2000001140a */
[----:B------:R-:W1:Y:S01]  /*34f0*/  LDCU.64 UR8, c[0x0][0x3b8] ;  /* 0x00007700ff0877ac */ /* 0x000e620008000a00 */
[----:B------:R-:W2:Y:S01]  /*3500*/  LDCU.64 UR4, c[0x0][0x380] ;  /* 0x00007000ff0477ac */ /* 0x000ea20008000a00 */
[----:B0-----:R-:W-:-:S04]  /*3510*/  IMAD.WIDE.U32 R8, R27, UR6, R8 ;  /* 0x000000061b087c25 */ /* 0x001fc8000f8e0008 */
[----:B------:R-:W-:Y:S02]  /*3520*/  IMAD R27, R27, UR7, R9 ;  /* 0x000000071b1b7c24 */ /* 0x000fe4000f8e0209 */
[----:B-1----:R-:W-:-:S04]  /*3530*/  IMAD.WIDE.U32 R10, R8, UR8, R10 ;  /* 0x00000008080a7c25 */ /* 0x002fc8000f8e000a */
[----:B------:R-:W-:Y:S01]  /*3540*/  IMAD R27, R27, UR8, RZ ;  /* 0x000000081b1b7c24 */ /* 0x000fe2000f8e02ff */
[----:B--2---:R-:W-:-:S03]  /*3550*/  LEA R2, P0, R10, UR4, 0x2 ;  /* 0x000000040a027c11 */ /* 0x004fc6000f8010ff */
[----:B------:R-:W-:-:S05]  /*3560*/  IMAD R3, R8, UR9, R27 ;  /* 0x0000000908037c24 */ /* 0x000fca000f8e021b */
[----:B------:R-:W-:-:S04]  /*3570*/  IADD3 R3, PT, PT, R11, R3, RZ ;  /* 0x000000030b037210 */ /* 0x000fc80007ffe0ff */
[----:B------:R-:W-:-:S05]  /*3580*/  LEA.HI.X R3, R10, UR5, R3, 0x2, P0 ;  /* 0x000000050a037c11 */ /* 0x000fca00080f1403 */
[----:B------:R-:W-:Y:S01]  /*3590*/  STG.E desc[UR22][R2.64], R5 ;  /* 0x0000000502007986 */ /* 0x000fe2000c101916 */
[----:B------:R-:W-:Y:S05]  /*35a0*/  EXIT ;  /* 0x000000000000794d */ /* 0x000fea0003800000 */
        .weak           $__internal_0_$__cuda_sm3x_div_rn_noftz_f32_slowpath
        .type           $__internal_0_$__cuda_sm3x_div_rn_noftz_f32_slowpath,@function
        .size           $__internal_0_$__cuda_sm3x_div_rn_noftz_f32_slowpath,(.L_x_70 - $__internal_0_$__cuda_sm3x_div_rn_noftz_f32_slowpath)
$__internal_0_$__cuda_sm3x_div_rn_noftz_f32_slowpath:
[----:B------:R-:W-:Y:S01]  /*35b0*/  SHF.R.U32.HI R17, RZ, 0x17, R15 ;  /* 0x00000017ff117819 */ /* 0x000fe2000001160f */
[----:B------:R-:W-:Y:S01]  /*35c0*/  BSSY.RECONVERGENT B1, `(.L_x_23) ;  /* 0x0000062000017945 */ /* 0x000fe20003800200 */
[----:B------:R-:W-:Y:S02]  /*35d0*/  SHF.R.U32.HI R16, RZ, 0x17, R0 ;  /* 0x00000017ff107819 */ /* 0x000fe40000011600 */
[----:B------:R-:W-:Y:S02]  /*35e0*/  LOP3.LUT R17, R17, 0xff, RZ, 0xc0, !PT ;  /* 0x000000ff11117812 */ /* 0x000fe400078ec0ff */
[----:B------:R-:W-:Y:S02]  /*35f0*/  LOP3.LUT R20, R16, 0xff, RZ, 0xc0, !PT ;  /* 0x000000ff10147812 */ /* 0x000fe400078ec0ff */
[----:B------:R-:W-:-:S03]  /*3600*/  IADD3 R19, PT, PT, R17, -0x1, RZ ;  /* 0xffffffff11137810 */ /* 0x000fc60007ffe0ff */
[----:B------:R-:W-:Y:S01]  /*3610*/  VIADD R18, R20, 0xffffffff ;  /* 0xffffffff14127836 */ /* 0x000fe20000000000 */
[----:B------:R-:W-:-:S04]  /*3620*/  ISETP.GT.U32.AND P0, PT, R19, 0xfd, PT ;  /* 0x000000fd1300780c */ /* 0x000fc80003f04070 */
[----:B------:R-:W-:-:S13]  /*3630*/  ISETP.GT.U32.OR P0, PT, R18, 0xfd, P0 ;  /* 0x000000fd1200780c */ /* 0x000fda0000704470 */
[----:B------:R-:W-:Y:S01]  /*3640*/  @!P0 MOV R16, RZ ;  /* 0x000000ff00108202 */ /* 0x000fe20000000f00 */
[----:B------:R-:W-:Y:S06]  /*3650*/  @!P0 BRA `(.L_x_24) ;  /* 0x00000000005c8947 */ /* 0x000fec0003800000 */
[----:B------:R-:W-:Y:S02]  /*3660*/  FSETP.GTU.FTZ.AND P0, PT, |R0|, +INF , PT ;  /* 0x7f8000000000780b */ /* 0x000fe40003f1c200 */
[----:B------:R-:W-:-:S04]  /*3670*/  FSETP.GTU.FTZ.AND P1, PT, |R15|, +INF , PT ;  /* 0x7f8000000f00780b */ /* 0x000fc80003f3c200 */
[----:B------:R-:W-:-:S13]  /*3680*/  PLOP3.LUT P0, PT, P0, P1, PT, 0xf8, 0x8f ;  /* 0x00000000008f781c */ /* 0x000fda0000703f70 */
[----:B------:R-:W-:Y:S05]  /*3690*/  @P0 BRA `(.L_x_25) ;  /* 0x00000004004c0947 */ /* 0x000fea0003800000 */
[----:B------:R-:W-:-:S13]  /*36a0*/  LOP3.LUT P0, RZ, R15, 0x7fffffff, R0, 0xc8, !PT ;  /* 0x7fffffff0fff7812 */ /* 0x000fda000780c800 */
[----:B------:R-:W-:Y:S05]  /*36b0*/  @!P0 BRA `(.L_x_26) ;  /* 0x00000004003c8947 */ /* 0x000fea0003800000 */
[C---:B------:R-:W-:Y:S02]  /*36c0*/  FSETP.NEU.FTZ.AND P3, PT, |R0|.reuse, +INF , PT ;  /* 0x7f8000000000780b */ /* 0x040fe40003f7d200 */
[----:B------:R-:W-:Y:S02]  /*36d0*/  FSETP.NEU.FTZ.AND P1, PT, |R15|, +INF , PT ;  /* 0x7f8000000f00780b */ /* 0x000fe40003f3d200 */
[----:B------:R-:W-:-:S11]  /*36e0*/  FSETP.NEU.FTZ.AND P0, PT, |R0|, +INF , PT ;  /* 0x7f8000000000780b */ /* 0x000fd60003f1d200 */
[----:B------:R-:W-:Y:S05]  /*36f0*/  @!P1 BRA !P3, `(.L_x_26) ;  /* 0x00000004002c9947 */ /* 0x000fea0005800000 */
[----:B------:R-:W-:-:S04]  /*3700*/  LOP3.LUT P3, RZ, R0, 0x7fffffff, RZ, 0xc0, !PT ;  /* 0x7fffffff00ff7812 */ /* 0x000fc8000786c0ff */
[----:B------:R-:W-:-:S13]  /*3710*/  PLOP3.LUT P1, PT, P1, P3, PT, 0x2f, 0xf2 ;  /* 0x0000000000f2781c */ /* 0x000fda0000f26577 */
[----:B------:R-:W-:Y:S05]  /*3720*/  @P1 BRA `(.L_x_27) ;  /* 0x0000000400181947 */ /* 0x000fea0003800000 */
[----:B------:R-:W-:-:S04]  /*3730*/  LOP3.LUT P1, RZ, R15, 0x7fffffff, RZ, 0xc0, !PT ;  /* 0x7fffffff0fff7812 */ /* 0x000fc8000782c0ff */
[----:B------:R-:W-:-:S13]  /*3740*/  PLOP3.LUT P0, PT, P0, P1, PT, 0x2f, 0xf2 ;  /* 0x0000000000f2781c */ /* 0x000fda0000702577 */
[----:B------:R-:W-:Y:S05]  /*3750*/  @P0 BRA `(.L_x_28) ;  /* 0x0000000400000947 */ /* 0x000fea0003800000 */
[----:B------:R-:W-:Y:S02]  /*3760*/  ISETP.GE.AND P0, PT, R18, RZ, PT ;  /* 0x000000ff1200720c */ /* 0x000fe40003f06270 */
[----:B------:R-:W-:-:S11]  /*3770*/  ISETP.GE.AND P1, PT, R19, RZ, PT ;  /* 0x000000ff1300720c */ /* 0x000fd60003f26270 */
[----:B------:R-:W-:Y:S01]  /*3780*/  @P0 MOV R16, RZ ;  /* 0x000000ff00100202 */ /* 0x000fe20000000f00 */
[----:B------:R-:W-:Y:S02]  /*3790*/  @!P0 IMAD.MOV.U32 R16, RZ, RZ, -0x40 ;  /* 0xffffffc0ff108424 */ /* 0x000fe400078e00ff */
[----:B------:R-:W-:Y:S01]  /*37a0*/  @!P0 FFMA R0, R0, 1.84467440737095516160e+19, RZ ;  /* 0x5f80000000008823 */ /* 0x000fe200000000ff */
[----:B------:R-:W-:Y:S02]  /*37b0*/  @!P1 FFMA R15, R15, 1.84467440737095516160e+19, RZ ;  /* 0x5f8000000f0f9823 */ /* 0x000fe400000000ff */
[----:B------:R-:W-:-:S07]  /*37c0*/  @!P1 IADD3 R16, PT, PT, R16, 0x40, RZ ;  /* 0x0000004010109810 */ /* 0x000fce0007ffe0ff */
.L_x_24:
[----:B------:R-:W-:Y:S01]  /*37d0*/  LEA R18, R17, 0xc0800000, 0x17 ;  /* 0xc080000011127811 */ /* 0x000fe200078eb8ff */
[----:B------:R-:W-:Y:S03]  /*37e0*/  BSSY.RECONVERGENT B2, `(.L_x_29) ;  /* 0x0000036000027945 */ /* 0x000fe60003800200 */
[----:B------:R-:W-:Y:S01]  /*37f0*/  IADD3 R18, PT, PT, -R18, R15, RZ ;  /* 0x0000000f12127210 */ /* 0x000fe20007ffe1ff */
[----:B------:R-:W-:-:S03]  /*3800*/  VIADD R15, R20, 0xffffff81 ;  /* 0xffffff81140f7836 */ /* 0x000fc60000000000 */
[----:B------:R-:W0:Y:S01]  /*3810*/  MUFU.RCP R19, R18 ;  /* 0x0000001200137308 */ /* 0x000e220000001000 */
[----:B------:R-:W-:Y:S01]  /*3820*/  FADD.FTZ R21, -R18, -RZ ;  /* 0x800000ff12157221 */ /* 0x000fe20000010100 */
[C---:B------:R-:W-:Y:S01]  /*3830*/  IMAD R0, R15.reuse, -0x800000, R0 ;  /* 0xff8000000f007824 */ /* 0x040fe200078e0200 */
[----:B------:R-:W-:-:S04]  /*3840*/  IADD3 R17, PT, PT, R15, 0x7f, -R17 ;  /* 0x0000007f0f117810 */ /* 0x000fc80007ffe811 */
[----:B------:R-:W-:Y:S01]  /*3850*/  IADD3 R17, PT, PT, R17, R16, RZ ;  /* 0x0000001011117210 */ /* 0x000fe20007ffe0ff */
[----:B0-----:R-:W-:-:S04]  /*3860*/  FFMA R20, R19, R21, 1 ;  /* 0x3f80000013147423 */ /* 0x001fc80000000015 */
[----:B------:R-:W-:-:S04]  /*3870*/  FFMA R22, R19, R20, R19 ;  /* 0x0000001413167223 */ /* 0x000fc80000000013 */
[----:B------:R-:W-:-:S04]  /*3880*/  FFMA R19, R0, R22, RZ ;  /* 0x0000001600137223 */ /* 0x000fc800000000ff */
[----:B------:R-:W-:-:S04]  /*3890*/  FFMA R20, R21, R19, R0 ;  /* 0x0000001315147223 */ /* 0x000fc80000000000 */
[----:B------:R-:W-:-:S04]  /*38a0*/  FFMA R19, R22, R20, R19 ;  /* 0x0000001416137223 */ /* 0x000fc80000000013 */
[----:B------:R-:W-:-:S04]  /*38b0*/  FFMA R20, R21, R19, R0 ;  /* 0x0000001315147223 */ /* 0x000fc80000000000 */
[----:B------:R-:W-:-:S05]  /*38c0*/  FFMA R0, R22, R20, R19 ;  /* 0x0000001416007223 */ /* 0x000fca0000000013 */
[----:B------:R-:W-:-:S04]  /*38d0*/  SHF.R.U32.HI R15, RZ, 0x17, R0 ;  /* 0x00000017ff0f7819 */ /* 0x000fc80000011600 */
[----:B------:R-:W-:-:S04]  /*38e0*/  LOP3.LUT R15, R15, 0xff, RZ, 0xc0, !PT ;  /* 0x000000ff0f0f7812 */ /* 0x000fc800078ec0ff */
[----:B------:R-:W-:-:S05]  /*38f0*/  IADD3 R21, PT, PT, R15, R17, RZ ;  /* 0x000000110f157210 */ /* 0x000fca0007ffe0ff */
[----:B------:R-:W-:-:S05]  /*3900*/  VIADD R15, R21, 0xffffffff ;  /* 0xffffffff150f7836 */ /* 0x000fca0000000000 */
[----:B------:R-:W-:-:S13]  /*3910*/  ISETP.GE.U32.AND P0, PT, R15, 0xfe, PT ;  /* 0x000000fe0f00780c */ /* 0x000fda0003f06070 */
[----:B------:R-:W-:Y:S05]  /*3920*/  @!P0 BRA `(.L_x_30) ;  /* 0x0000000000808947 */ /* 0x000fea0003800000 */
[----:B------:R-:W-:-:S13]  /*3930*/  ISETP.GT.AND P0, PT, R21, 0xfe, PT ;  /* 0x000000fe1500780c */ /* 0x000fda0003f04270 */
[----:B------:R-:W-:Y:S05]  /*3940*/  @P0 BRA `(.L_x_31) ;  /* 0x00000000006c0947 */ /* 0x000fea0003800000 */
[----:B------:R-:W-:-:S13]  /*3950*/  ISETP.GE.AND P0, PT, R21, 0x1, PT ;  /* 0x000000011500780c */ /* 0x000fda0003f06270 */
[----:B------:R-:W-:Y:S05]  /*3960*/  @P0 BRA `(.L_x_32) ;  /* 0x0000000000740947 */ /* 0x000fea0003800000 */
[----:B------:R-:W-:Y:S02]  /*3970*/  ISETP.GE.AND P0, PT, R21, -0x18, PT ;  /* 0xffffffe81500780c */ /* 0x000fe40003f06270 */
[----:B------:R-:W-:-:S11]  /*3980*/  LOP3.LUT R0, R0, 0x80000000, RZ, 0xc0, !PT ;  /* 0x8000000000007812 */ /* 0x000fd600078ec0ff */
[----:B------:R-:W-:Y:S05]  /*3990*/  @!P0 BRA `(.L_x_32) ;  /* 0x0000000000688947 */ /* 0x000fea0003800000 */
[CCC-:B------:R-:W-:Y:S01]  /*39a0*/  FFMA.RZ R15, R22.reuse, R20.reuse, R19.reuse ;  /* 0x00000014160f7223 */ /* 0x1c0fe2000000c013 */
[C---:B------:R-:W-:Y:S01]  /*39b0*/  IADD3 R18, PT, PT, R21.reuse, 0x20, RZ ;  /* 0x0000002015127810 */ /* 0x040fe20007ffe0ff */
[CCC-:B------:R-:W-:Y:S01]  /*39c0*/  FFMA.RM R16, R22.reuse, R20.reuse, R19.reuse ;  /* 0x0000001416107223 */ /* 0x1c0fe20000004013 */
[----:B------:R-:W-:Y:S02]  /*39d0*/  ISETP.NE.AND P3, PT, R21, RZ, PT ;  /* 0x000000ff1500720c */ /* 0x000fe40003f65270 */
[----:B------:R-:W-:Y:S01]  /*39e0*/  LOP3.LUT R17, R15, 0x7fffff, RZ, 0xc0, !PT ;  /* 0x007fffff0f117812 */ /* 0x000fe200078ec0ff */
[----:B------:R-:W-:Y:S01]  /*39f0*/  FFMA.RP R15, R22, R20, R19 ;  /* 0x00000014160f7223 */ /* 0x000fe20000008013 */
[----:B------:R-:W-:Y:S02]  /*3a00*/  ISETP.NE.AND P1, PT, R21, RZ, PT ;  /* 0x000000ff1500720c */ /* 0x000fe40003f25270 */
[----:B------:R-:W-:Y:S02]  /*3a10*/  LOP3.LUT R17, R17, 0x800000, RZ, 0xfc, !PT ;  /* 0x0080000011117812 */ /* 0x000fe400078efcff */
[----:B------:R-:W-:-:S02]  /*3a20*/  IADD3 R19, PT, PT, -R21, RZ, RZ ;  /* 0x000000ff15137210 */ /* 0x000fc40007ffe1ff */
[----:B------:R-:W-:Y:S02]  /*3a30*/  SHF.L.U32 R18, R17, R18, RZ ;  /* 0x0000001211127219 */ /* 0x000fe400000006ff */
[----:B------:R-:W-:Y:S02]  /*3a40*/  FSETP.NEU.FTZ.AND P0, PT, R15, R16, PT ;  /* 0x000000100f00720b */ /* 0x000fe40003f1d000 */
[----:B------:R-:W-:Y:S02]  /*3a50*/  SEL R16, R19, RZ, P3 ;  /* 0x000000ff13107207 */ /* 0x000fe40001800000 */
[----:B------:R-:W-:Y:S02]  /*3a60*/  ISETP.NE.AND P1, PT, R18, RZ, P1 ;  /* 0x000000ff1200720c */ /* 0x000fe40000f25270 */
[----:B------:R-:W-:Y:S02]  /*3a70*/  SHF.R.U32.HI R16, RZ, R16, R17 ;  /* 0x00000010ff107219 */ /* 0x000fe40000011611 */
[----:B------:R-:W-:-:S02]  /*3a80*/  PLOP3.LUT P0, PT, P0, P1, PT, 0xf8, 0x8f ;  /* 0x00000000008f781c */ /* 0x000fc40000703f70 */
[----:B------:R-:W-:Y:S02]  /*3a90*/  SHF.R.U32.HI R18, RZ, 0x1, R16 ;  /* 0x00000001ff127819 */ /* 0x000fe40000011610 */
[----:B------:R-:W-:-:S04]  /*3aa0*/  SEL R15, RZ, 0x1, !P0 ;  /* 0x00000001ff0f7807 */ /* 0x000fc80004000000 */
[----:B------:R-:W-:-:S04]  /*3ab0*/  LOP3.LUT R15, R15, 0x1, R18, 0xf8, !PT ;  /* 0x000000010f0f7812 */ /* 0x000fc800078ef812 */
[----:B------:R-:W-:-:S05]  /*3ac0*/  LOP3.LUT R15, R15, R16, RZ, 0xc0, !PT ;  /* 0x000000100f0f7212 */ /* 0x000fca00078ec0ff */
[----:B------:R-:W-:-:S05]  /*3ad0*/  IMAD.IADD R15, R18, 0x1, R15 ;  /* 0x00000001120f7824 */ /* 0x000fca00078e020f */
[----:B------:R-:W-:Y:S01]  /*3ae0*/  LOP3.LUT R0, R15, R0, RZ, 0xfc, !PT ;  /* 0x000000000f007212 */ /* 0x000fe200078efcff */
[----:B------:R-:W-:Y:S06]  /*3af0*/  BRA `(.L_x_32) ;  /* 0x0000000000107947 */ /* 0x000fec0003800000 */
.L_x_31:
[----:B------:R-:W-:-:S04]  /*3b00*/  LOP3.LUT R0, R0, 0x80000000, RZ, 0xc0, !PT ;  /* 0x8000000000007812 */ /* 0x000fc800078ec0ff */
[----:B------:R-:W-:Y:S01]  /*3b10*/  LOP3.LUT R0, R0, 0x7f800000, RZ, 0xfc, !PT ;  /* 0x7f80000000007812 */ /* 0x000fe200078efcff */
[----:B------:R-:W-:Y:S06]  /*3b20*/  BRA `(.L_x_32) ;  /* 0x0000000000047947 */ /* 0x000fec0003800000 */
.L_x_30:
[----:B------:R-:W-:-:S07]  /*3b30*/  LEA R0, R17, R0, 0x17 ;  /* 0x0000000011007211 */ /* 0x000fce00078eb8ff */
.L_x_32:
[----:B------:R-:W-:Y:S05]  /*3b40*/  BSYNC.RECONVERGENT B2 ;  /* 0x0000000000027941 */ /* 0x000fea0003800200 */
.L_x_29:
[----:B------:R-:W-:Y:S05]  /*3b50*/  BRA `(.L_x_33) ;  /* 0x0000000000207947 */ /* 0x000fea0003800000 */
.L_x_28:
[----:B------:R-:W-:-:S04]  /*3b60*/  LOP3.LUT R0, R15, 0x80000000, R0, 0x48, !PT ;  /* 0x800000000f007812 */ /* 0x000fc800078e4800 */
[----:B------:R-:W-:Y:S01]  /*3b70*/  LOP3.LUT R0, R0, 0x7f800000, RZ, 0xfc, !PT ;  /* 0x7f80000000007812 */ /* 0x000fe200078efcff */
[----:B------:R-:W-:Y:S06]  /*3b80*/  BRA `(.L_x_33) ;  /* 0x0000000000147947 */ /* 0x000fec0003800000 */
.L_x_27:
[----:B------:R-:W-:Y:S01]  /*3b90*/  LOP3.LUT R0, R15, 0x80000000, R0, 0x48, !PT ;  /* 0x800000000f007812 */ /* 0x000fe200078e4800 */
[----:B------:R-:W-:Y:S06]  /*3ba0*/  BRA `(.L_x_33) ;  /* 0x00000000000c7947 */ /* 0x000fec0003800000 */
.L_x_26:
[----:B------:R-:W0:Y:S01]  /*3bb0*/  MUFU.RSQ R0, -QNAN ;  /* 0xffc0000000007908 */ /* 0x000e220000001400 */
[----:B------:R-:W-:Y:S05]  /*3bc0*/  BRA `(.L_x_33) ;  /* 0x0000000000047947 */ /* 0x000fea0003800000 */
.L_x_25:
[----:B------:R-:W-:-:S07]  /*3bd0*/  FADD.FTZ R0, R0, R15 ;  /* 0x0000000f00007221 */ /* 0x000fce0000010000 */
.L_x_33:
[----:B------:R-:W-:Y:S05]  /*3be0*/  BSYNC.RECONVERGENT B1 ;  /* 0x0000000000017941 */ /* 0x000fea0003800200 */
.L_x_23:
[----:B------:R-:W-:-:S04]  /*3bf0*/  HFMA2 R15, -RZ, RZ, 0, 0 ;  /* 0x00000000ff0f7431 */ /* 0x000fc800000001ff */
[----:B0-----:R-:W-:Y:S05]  /*3c00*/  RET.REL.NODEC R14 `(_Z9nlmKernelPfPKfS1_S1_ffiiimmmiii) ;  /* 0xffffffc00efc7950 */ /* 0x001fea0003c3ffff */
.L_x_34:
[----:B------:R-:W-:-:S00]  /*3c10*/  BRA `(.L_x_34) ;  /* 0xfffffffc00fc7947 */ /* 0x000fc0000383ffff */
[----:B------:R-:W-:-:S00]  /*3c20*/  NOP ;  /* 0x0000000000007918 */ /* 0x000fc00000000000 */
        /* <DEDUP_REMOVED lines=13> */
.L_x_70:


//--------------------- .text._Z13hyprNlmKernelPfPKfS1_S1_ffiiimmmiii --------------------------
	.section	.text._Z13hyprNlmKernelPfPKfS1_S1_ffiiimmmiii,"ax",@progbits
	.align	128
        .global         _Z13hyprNlmKernelPfPKfS1_S1_ffiiimmmiii
        .type           _Z13hyprNlmKernelPfPKfS1_S1_ffiiimmmiii,@function
        .size           _Z13hyprNlmKernelPfPKfS1_S1_ffiiimmmiii,(.L_x_71 - _Z13hyprNlmKernelPfPKfS1_S1_ffiiimmmiii)
        .other          _Z13hyprNlmKernelPfPKfS1_S1_ffiiimmmiii,@"STO_CUDA_ENTRY STV_DEFAULT"
_Z13hyprNlmKernelPfPKfS1_S1_ffiiimmmiii:
.text._Z13hyprNlmKernelPfPKfS1_S1_ffiiimmmiii:
        /* <DEDUP_REMOVED lines=10> */
[----:B------:R-:W5:Y:S08]  /*00a0*/  S2UR UR4, SR_CTAID.Z ;  /* 0x00000000000479c3 */ /* 0x000f700000002700 */
[----:B------:R-:W1:Y:S01]  /*00b0*/  S2UR UR6, SR_CTAID.X ;  /* 0x00000000000679c3 */ /* 0x000e620000002500 */
[----:B0-----:R-:W-:-:S05]  /*00c0*/  IMAD R14, R14, UR7, R15 ;  /* 0x000000070e0e7c24 */ /* 0x001fca000f8e020f */
[----:B--2---:R-:W-:Y:S01]  /*00d0*/  ISETP.GE.U32.AND P0, PT, R14, UR16, PT ;  /* 0x000000100e007c0c */ /* 0x004fe2000bf06070 */
[----:B-----5:R-:W-:-:S03]  /*00e0*/  UIMAD UR4, UR4, UR5, URZ ;  /* 0x00000005040472a4 */ /* 0x020fc6000f8e02ff */
[----:B------:R-:W-:-:S03]  /*00f0*/  ISETP.GE.U32.AND.EX P0, PT, RZ, UR17, PT, P0 ;  /* 0x00000011ff007c0c */ /* 0x000fc6000bf06100 */
[----:B----4-:R-:W-:Y:S02]  /*0100*/  VIADD R0, R8, UR4 ;  /* 0x0000000408007c36 */ /* 0x010fe40008000000 */
[----:B-1----:R-:W-:-:S05]  /*0110*/  IMAD R16, R16, UR6, R17 ;  /* 0x0000000610107c24 */ /* 0x002fca000f8e0211 */
[----:B---3--:R-:W-:Y:S02]  /*0120*/  ISETP.GE.U32.AND P1, PT, R16, UR8, PT ;  /* 0x0000000810007c0c */ /* 0x008fe4000bf26070 */
[----:B------:R-:W-:-:S04]  /*0130*/  SHF.R.S32.HI R2, RZ, 0x1f, R16 ;  /* 0x0000001fff027819 */ /* 0x000fc80000011410 */
[----:B------:R-:W-:Y:S02]  /*0140*/  ISETP.GE.U32.OR.EX P0, PT, R2, UR9, P0, P1 ;  /* 0x0000000902007c0c */ /* 0x000fe40008706510 */
[----:B------:R-:W-:-:S04]  /*0150*/  ISETP.GE.U32.AND P1, PT, R0, UR18, PT ;  /* 0x0000001200007c0c */ /* 0x000fc8000bf26070 */
[----:B------:R-:W-:-:S13]  /*0160*/  ISETP.GE.U32.OR.EX P0, PT, RZ, UR19, P0, P1 ;  /* 0x00000013ff007c0c */ /* 0x000fda0008706510 */
[----:B------:R-:W-:Y:S05]  /*0170*/  @P0 EXIT ;  /* 0x000000000000094d */ /* 0x000fea0003800000 */
[----:B------:R-:W0:Y:S01]  /*0180*/  LDCU UR5, c[0x0][0x3a8] ;  /* 0x00007500ff0577ac */ /* 0x000e220008000800 */
[----:B------:R-:W-:Y:S02]  /*0190*/  HFMA2 R9, -RZ, RZ, 0, 0 ;  /* 0x00000000ff097431 */ /* 0x000fe400000001ff */
[----:B------:R-:W-:Y:S01]  /*01a0*/  IMAD.MOV.U32 R11, RZ, RZ, RZ ;  /* 0x000000ffff0b7224 */ /* 0x000fe200078e00ff */
        /* <DEDUP_REMOVED lines=17> */
[----:B------:R-:W-:Y:S01]  /*02c0*/  VIADD R4, R14, -UR6 ;  /* 0x800000060e047c36 */ /* 0x000fe20008000000 */
[----:B------:R-:W-:-:S02]  /*02d0*/  USHF.R.U32.HI UR7, URZ, 0x1, UR7 ;  /* 0x00000001ff077899 */ /* 0x000fc40008011607 */
[----:B0-----:R-:W-:-:S09]  /*02e0*/  UISETP.GE.AND UP0, UPT, UR8, 0x1, UPT ;  /* 0x000000010800788c */ /* 0x001fd2000bf06270 */
[----:B------:R-:W-:Y:S05]  /*02f0*/  BRA.U !UP0, `(.L_x_36) ;  /* 0x0000001908fc7547 */ /* 0x000fea000b800000 */
[----:B------:R-:W-:Y:S01]  /*0300*/  USHF.R.S32.HI UR12, URZ, 0x1, UR12 ;  /* 0x00000001ff0c7899 */ /* 0x000fe2000801140c */
[----:B------:R-:W-:Y:S01]  /*0310*/  MOV R3, UR4 ;  /* 0x0000000400037c02 */ /* 0x000fe20008000f00 */
[----:B------:R-:W-:Y:S01]  /*0320*/  ULEA.HI UR15, UR9, UR9, URZ, 0x1 ;  /* 0x00000009090f7291 */ /* 0x000fe2000f8f08ff */
[----:B------:R-:W-:Y:S01]  /*0330*/  IMAD.MOV.U32 R9, RZ, RZ, RZ ;  /* 0x000000ffff097224 */ /* 0x000fe200078e00ff */
[----:B------:R-:W-:Y:S01]  /*0340*/  MOV R11, RZ ;  /* 0x000000ff000b7202 */ /* 0x000fe20000000f00 */
[----:B------:R-:W-:Y:S01]  /*0350*/  ULOP3.LUT UR24, UR8, 0x3, URZ, 0xc0, !UPT ;  /* 0x0000000308187892 */ /* 0x000fe2000f8ec0ff */
[----:B------:R-:W-:Y:S01]  /*0360*/  IADD3 R8, PT, PT, R3, -UR12, R8 ;  /* 0x8000000c03087c10 */ /* 0x000fe2000fffe008 */
[----:B------:R-:W-:Y:S02]  /*0370*/  ULOP3.LUT UR13, UR8, 0x7ffffffc, URZ, 0xc0, !UPT ;  /* 0x7ffffffc080d7892 */ /* 0x000fe4000f8ec0ff */
[----:B------:R-:W-:Y:S02]  /*0380*/  UIMAD UR14, UR8, UR9, URZ ;  /* 0x00000009080e72a4 */ /* 0x000fe4000f8e02ff */
[----:B------:R-:W-:Y:S01]  /*0390*/  VIADD R8, R8, 0x3 ;  /* 0x0000000308087836 */ /* 0x000fe20000000000 */
[----:B------:R-:W-:Y:S01]  /*03a0*/  USHF.R.S32.HI UR15, URZ, 0x1, UR15 ;  /* 0x00000001ff0f7899 */ /* 0x000fe2000801140f */
[----:B------:R-:W-:-:S02]  /*03b0*/  UMOV UR4, URZ ;  /* 0x000000ff00047c82 */ /* 0x000fc40008000000 */
[----:B------:R-:W-:-:S09]  /*03c0*/  VIADD R5, R8, -UR7 ;  /* 0x8000000708057c36 */ /* 0x000fd20008000000 */
.L_x_47:
[----:B------:R-:W0:Y:S01]  /*03d0*/  LDCU UR16, c[0x0][0x3b8] ;  /* 0x00007700ff1077ac */ /* 0x000e220008000800 */
[----:B------:R-:W-:Y:S01]  /*03e0*/  UMOV UR5, URZ ;  /* 0x000000ff00057c82 */ /* 0x000fe20008000000 */
[----:B0-----:R-:W-:-:S12]  /*03f0*/  UIADD3 UR16, UPT, UPT, UR16, -0x1, URZ ;  /* 0xffffffff10107890 */ /* 0x001fd8000fffe0ff */
.L_x_46:
        /* <DEDUP_REMOVED lines=9> */
.L_x_45:
[----:B------:R-:W0:Y:S01]  /*0490*/  LDCU UR7, c[0x0][0x3b0] ;  /* 0x00007600ff0777ac */ /* 0x000e220008000800 */
[----:B------:R-:W-:Y:S01]  /*04a0*/  IMAD.MOV.U32 R2, RZ, RZ, RZ ;  /* 0x000000ffff027224 */ /* 0x000fe200078e00ff */
[----:B0-----:R-:W-:-:S06]  /*04b0*/  USHF.R.U32.HI UR7, URZ, 0x1, UR7 ;  /* 0x00000001ff077899 */ /* 0x001fcc0008011607 */
[----:B------:R-:W-:Y:S01]  /*04c0*/  VIADD R3, R0, -UR7 ;  /* 0x8000000700037c36 */ /* 0x000fe20008000000 */
[----:B------:R-:W-:-:S04]  /*04d0*/  UMOV UR7, URZ ;  /* 0x000000ff00077c82 */ /* 0x000fc80008000000 */
[----:B------:R-:W-:-:S04]  /*04e0*/  IADD3 R3, PT, PT, R3, UR6, RZ ;  /* 0x0000000603037c10 */ /* 0x000fc8000fffe0ff */
[----:B------:R-:W-:-:S07]  /*04f0*/  IADD3 R3, PT, PT, R3, -UR12, RZ ;  /* 0x8000000c03037c10 */ /* 0x000fce000fffe0ff */
.L_x_42:
        /* <DEDUP_REMOVED lines=16> */
.L_x_41:
        /* <DEDUP_REMOVED lines=26> */
.L_x_38:
        /* <DEDUP_REMOVED lines=12> */
[----:B------:R-:W-:-:S04]  /*0860*/  IMAD.WIDE.U32 R18, R20, UR34, R22 ;  /* 0x0000002214127c25 */ /* 0x000fc8000f8e0016 */
[----:B------:R-:W-:Y:S01]  /*0870*/  IMAD R29, R20, UR35, R29 ;  /* 0x00000023141d7c24 */ /* 0x000fe2000f8e021d */
[----:B------:R-:W-:Y:S02]  /*0880*/  SHF.R.S32.HI R20, RZ, 0x1f, R21 ;  /* 0x0000001fff147819 */ /* 0x000fe40000011415 */
[----:B0-----:R-:W-:Y:S01]  /*0890*/  LEA R28, P0, R18, UR30, 0x2 ;  /* 0x0000001e121c7c11 */ /* 0x001fe2000f8010ff */
        /* <DEDUP_REMOVED lines=24> */
[----:B------:R-:W-:-:S04]  /*0a20*/  IMAD.WIDE.U32 R20, R20, UR34, R22 ;  /* 0x0000002214147c25 */ /* 0x000fc8000f8e0016 */
[----:B--2---:R-:W-:Y:S01]  /*0a30*/  FADD R31, R28, -R19 ;  /* 0x800000131c1f7221 */ /* 0x004fe20000000000 */
[----:B------:R-:W-:Y:S01]  /*0a40*/  IMAD.IADD R19, R21, 0x1, R29 ;  /* 0x0000000115137824 */ /* 0x000fe200078e021d */
[----:B------:R-:W-:-:S04]  /*0a50*/  VIMNMX R21, PT, PT, R18, UR11, PT ;  /* 0x0000000b12157c48 */ /* 0x000fc8000bfe0100 */
[----:B------:R-:W-:Y:S02]  /*0a60*/  SHF.R.S32.HI R18, RZ, 0x1f, R21 ;  /* 0x0000001fff127819 */ /* 0x000fe40000011415 */
[----:B------:R-:W-:-:S03]  /*0a70*/  LEA R28, P0, R20, UR30, 0x2 ;  /* 0x0000001e141c7c11 */ /* 0x000fc6000f8010ff */
[----:B------:R-:W-:Y:S01]  /*0a80*/  IMAD R18, R18, UR32, RZ ;  /* 0x0000002012127c24 */ /* 0x000fe2000f8e02ff */
[----:B------:R-:W-:-:S03]  /*0a90*/  LEA.HI.X R29, R20, UR31, R19, 0x2, P0 ;  /* 0x0000001f141d7c11 */ /* 0x000fc600080f1413 */
[C---:B------:R-:W-:Y:S02]  /*0aa0*/  IMAD R19, R21.reuse, UR33, R18 ;  /* 0x0000002115137c24 */ /* 0x040fe4000f8e0212 */
[----:B------:R-:W-:Y:S01]  /*0ab0*/  IMAD.WIDE.U32 R20, R21, UR32, R26 ;  /* 0x0000002015147c25 */ /* 0x000fe2000f8e001a */
[----:B------:R0:W2:Y:S04]  /*0ac0*/  LDG.E R28, desc[UR22][R28.64] ;  /* 0x000000161c1c7981 */ /* 0x0000a8000c1e1900 */
        /* <DEDUP_REMOVED lines=13> */
[----:B0-----:R-:W-:Y:S02]  /*0ba0*/  IMAD.U32 R29, RZ, RZ, UR27 ;  /* 0x0000001bff1d7e24 */ /* 0x001fe4000f8e00ff */
[----:B--2---:R-:W-:Y:S01]  /*0bb0*/  FADD R33, R28, -R19 ;  /* 0x800000131c217221 */ /* 0x004fe20000000000 */
[----:B------:R-:W-:-:S06]  /*0bc0*/  MOV R28, UR26 ;  /* 0x0000001a001c7c02 */ /* 0x000fcc0008000f00 */
[----:B------:R-:W2:Y:S01]  /*0bd0*/  LDG.E R28, desc[UR22][R28.64] ;  /* 0x000000161c1c7981 */ /* 0x000ea2000c1e1900 */
[----:B---3--:R-:W-:-:S04]  /*0be0*/  FMUL R32, R20, R33 ;  /* 0x0000002114207220 */ /* 0x008fc80000400000 */
[----:B------:R-:W-:Y:S01]  /*0bf0*/  FFMA R2, R33, R32, R2 ;  /* 0x0000002021027223 */ /* 0x000fe20000000002 */
[----:B------:R-:W-:-:S04]  /*0c00*/  VIADDMNMX R32, R30, 0xffffffff, RZ, !PT ;  /* 0xffffffff1e207846 */ /* 0x000fc800078001ff */
[----:B------:R-:W-:-:S04]  /*0c10*/  VIMNMX R19, PT, PT, R32, UR11, PT ;  /* 0x0000000b20137c48 */ /* 0x000fc8000bfe0100 */
[----:B------:R-:W-:-:S05]  /*0c20*/  SHF.R.S32.HI R32, RZ, 0x1f, R19 ;  /* 0x0000001fff207819 */ /* 0x000fca0000011413 */
[----:B------:R-:W-:-:S04]  /*0c30*/  IMAD R32, R32, UR32, RZ ;  /* 0x0000002020207c24 */ /* 0x000fc8000f8e02ff */
[----:B------:R-:W-:Y:S01]  /*0c40*/  IMAD R21, R19, UR33, R32 ;  /* 0x0000002113157c24 */ /* 0x000fe2000f8e0220 */
[----:B------:R-:W-:-:S06]  /*0c50*/  UIMAD.WIDE UR26, UR17, 0x4, UR28 ;  /* 0x00000004111a78a5 */ /* 0x000fcc000f8e021c */
[----:B------:R-:W-:Y:S01]  /*0c60*/  MOV R32, UR26 ;  /* 0x0000001a00207c02 */ /* 0x000fe20008000f00 */
[----:B------:R-:W-:-:S05]  /*0c70*/  IMAD.U32 R33, RZ, RZ, UR27 ;  /* 0x0000001bff217e24 */ /* 0x000fca000f8e00ff */
[----:B------:R-:W3:Y:S01]  /*0c80*/  LDG.E R32, desc[UR22][R32.64] ;  /* 0x0000001620207981 */ /* 0x000ee2000c1e1900 */
[----:B------:R-:W-:Y:S01]  /*0c90*/  UIMAD.WIDE UR26, UR18, 0x4, UR28 ;  /* 0x00000004121a78a5 */ /* 0x000fe2000f8e021c */
[----:B--2---:R-:W-:-:S04]  /*0ca0*/  FMUL R18, R28, R31 ;  /* 0x0000001f1c127220 */ /* 0x004fc80000400000 */
[----:B------:R-:W-:Y:S01]  /*0cb0*/  FFMA R2, R31, R18, R2 ;  /* 0x000000121f027223 */ /* 0x000fe20000000002 */
        /* <DEDUP_REMOVED lines=8> */
[----:B------:R-:W-:-:S03]  /*0d40*/  VIADDMNMX R18, R10, 0xffffffff, RZ, !PT ;  /* 0xffffffff0a127846 */ /* 0x000fc600078001ff */
[----:B------:R-:W2:Y:S01]  /*0d50*/  LDG.E R34, desc[UR22][R34.64] ;  /* 0x0000001622227981 */ /* 0x000ea2000c1e1900 */
[----:B------:R-:W-:-:S04]  /*0d60*/  VIMNMX R21, PT, PT, R18, UR11, PT ;  /* 0x0000000b12157c48 */ /* 0x000fc8000bfe0100 */
        /* <DEDUP_REMOVED lines=17> */
[----:B------:R-:W-:-:S05]  /*0e80*/  IMAD R29, R29, UR33, R28 ;  /* 0x000000211d1d7c24 */ /* 0x000fca000f8e021c */
[----:B------:R-:W-:Y:S01]  /*0e90*/  IADD3 R21, PT, PT, R21, R29, RZ ;  /* 0x0000001d15157210 */ /* 0x000fe20007ffe0ff */
[----:B0-----:R-:W-:-:S04]  /*0ea0*/  IMAD.WIDE.U32 R18, R20, UR34, R22 ;  /* 0x0000002214127c25 */ /* 0x001fc8000f8e0016 */
[----:B------:R-:W-:-:S04]  /*0eb0*/  IMAD R21, R21, UR34, RZ ;  /* 0x0000002215157c24 */ /* 0x000fc8000f8e02ff */
[----:B------:R-:W-:Y:S01]  /*0ec0*/  IMAD R35, R20, UR35, R21 ;  /* 0x0000002314237c24 */ /* 0x000fe2000f8e0215 */
[----:B------:R-:W-:-:S04]  /*0ed0*/  VIMNMX R20, PT, PT, RZ, R10, !PT ;  /* 0x0000000aff147248 */ /* 0x000fc80007fe0100 */
[----:B------:R-:W-:-:S04]  /*0ee0*/  VIMNMX R21, PT, PT, R20, UR11, PT ;  /* 0x0000000b14157c48 */ /* 0x000fc8000bfe0100 */
[----:B------:R-:W-:Y:S01]  /*0ef0*/  SHF.R.S32.HI R20, RZ, 0x1f, R21 ;  /* 0x0000001fff147819 */ /* 0x000fe20000011415 */
[----:B------:R-:W-:-:S04]  /*0f00*/  IMAD.WIDE.U32 R28, R21, UR32, R26 ;  /* 0x00000020151c7c25 */ /* 0x000fc8000f8e001a */
[----:B------:R-:W-:-:S04]  /*0f10*/  IMAD R20, R20, UR32, RZ ;  /* 0x0000002014147c24 */ /* 0x000fc8000f8e02ff */
[----:B------:R-:W-:-:S04]  /*0f20*/  IMAD R21, R21, UR33, R20 ;  /* 0x0000002115157c24 */ /* 0x000fc8000f8e0214 */
[----:B------:R-:W-:-:S04]  /*0f30*/  IMAD.IADD R20, R29, 0x1, R21 ;  /* 0x000000011d147824 */ /* 0x000fc800078e0215 */
        /* <DEDUP_REMOVED lines=8> */
[----:B------:R-:W-:Y:S02]  /*0fc0*/  IMAD.U32 R21, RZ, RZ, UR27 ;  /* 0x0000001bff157e24 */ /* 0x000fe4000f8e00ff */
[----:B------:R-:W4:Y:S01]  /*0fd0*/  LDG.E R28, desc[UR22][R28.64] ;  /* 0x000000161c1c7981 */ /* 0x000f22000c1e1900 */
[----:B------:R-:W-:Y:S02]  /*0fe0*/  LEA.HI.X R19, R20, UR31, R33, 0x2, P0 ;  /* 0x0000001f14137c11 */ /* 0x000fe400080f1421 */
[----:B------:R-:W-:-:S04]  /*0ff0*/  MOV R20, UR26 ;  /* 0x0000001a00147c02 */ /* 0x000fc80008000f00 */
[----:B------:R-:W4:Y:S04]  /*1000*/  LDG.E R19, desc[UR22][R18.64] ;  /* 0x0000001612137981 */ /* 0x000f28000c1e1900 */
[----:B------:R-:W5:Y:S01]  /*1010*/  LDG.E R20, desc[UR22][R20.64] ;  /* 0x0000001614147981 */ /* 0x000f62000c1e1900 */
[----:B------:R-:W-:-:S04]  /*1020*/  UIADD3 UR20, UPT, UPT, UR20, 0x4, URZ ;  /* 0x0000000414147890 */ /* 0x000fc8000fffe0ff */
[----:B------:R-:W-:Y:S01]  /*1030*/  UISETP.NE.AND UP0, UPT, UR20, URZ, UPT ;  /* 0x000000ff1400728c */ /* 0x000fe2000bf05270 */
[----:B------:R-:W-:Y:S01]  /*1040*/  IADD3 R10, PT, PT, R10, 0x4, RZ ;  /* 0x000000040a0a7810 */ /* 0x000fe20007ffe0ff */
[----:B------:R-:W-:Y:S01]  /*1050*/  VIADD R30, R30, 0x4 ;  /* 0x000000041e1e7836 */ /* 0x000fe20000000000 */
        /* <DEDUP_REMOVED lines=12> */
.L_x_37:
        /* <DEDUP_REMOVED lines=17> */
[----:B------:R-:W-:-:S04]  /*1230*/  IMAD.WIDE.U32 R20, R21, UR20, R12 ;  /* 0x0000001415147c25 */ /* 0x000fc8000f8e000c */
[----:B------:R-:W-:Y:S01]  /*1240*/  IMAD.IADD R18, R21, 0x1, R19 ;  /* 0x0000000115127824 */ /* 0x000fe200078e0213 */
[----:B------:R-:W-:-:S03]  /*1250*/  VIMNMX R21, PT, PT, RZ, R28, !PT ;  /* 0x0000001cff157248 */ /* 0x000fc60007fe0100 */
[----:B-1----:R-:W-:Y:S01]  /*1260*/  IMAD R29, R18, UR26, RZ ;  /* 0x0000001a121d7c24 */ /* 0x002fe2000f8e02ff */
[----:B------:R-:W-:Y:S01]  /*1270*/  VIMNMX R21, PT, PT, R21, UR11, PT ;  /* 0x0000000b15157c48 */ /* 0x000fe2000bfe0100 */
[----:B------:R-:W-:-:S04]  /*1280*/  IMAD.WIDE.U32 R18, R20, UR26, R22 ;  /* 0x0000001a14127c25 */ /* 0x000fc8000f8e0016 */
[----:B------:R-:W-:Y:S01]  /*1290*/  IMAD R29, R20, UR27, R29 ;  /* 0x0000001b141d7c24 */ /* 0x000fe2000f8e021d */
[----:B------:R-:W-:Y:S02]  /*12a0*/  SHF.R.S32.HI R20, RZ, 0x1f, R21 ;  /* 0x0000001fff147819 */ /* 0x000fe40000011415 */
[----:B--2---:R-:W-:Y:S02]  /*12b0*/  LEA R32, P0, R18, UR28, 0x2 ;  /* 0x0000001c12207c11 */ /* 0x004fe4000f8010ff */
[----:B------:R-:W-:Y:S01]  /*12c0*/  IADD3 R19, PT, PT, R19, R29, RZ ;  /* 0x0000001d13137210 */ /* 0x000fe20007ffe0ff */
[----:B------:R-:W-:-:S03]  /*12d0*/  IMAD R20, R20, UR20, RZ ;  /* 0x0000001414147c24 */ /* 0x000fc6000f8e02ff */
[----:B------:R-:W-:Y:S01]  /*12e0*/  LEA.HI.X R33, R18, UR29, R19, 0x2, P0 ;  /* 0x0000001d12217c11 */ /* 0x000fe200080f1413 */
[C---:B------:R-:W-:Y:S02]  /*12f0*/  IMAD R29, R21.reuse, UR21, R20 ;  /* 0x00000015151d7c24 */ /* 0x040fe4000f8e0214 */
[----:B------:R-:W-:-:S04]  /*1300*/  IMAD.WIDE.U32 R18, R21, UR20, R26 ;  /* 0x0000001415127c25 */ /* 0x000fc8000f8e001a */
[----:B------:R-:W-:Y:S01]  /*1310*/  IMAD.IADD R19, R19, 0x1, R29 ;  /* 0x0000000113137824 */ /* 0x000fe200078e021d */
        /* <DEDUP_REMOVED lines=12> */
[----:B------:R-:W2:Y:S01]  /*13e0*/  LDG.E R20, desc[UR22][R20.64] ;  /* 0x0000001614147981 */ /* 0x000ea2000c1e1900 */
[----:B------:R-:W-:Y:S02]  /*13f0*/  SHF.R.S32.HI R10, RZ, 0x1f, R33 ;  /* 0x0000001fff0a7819 */ /* 0x000fe40000011421 */
[----:B------:R-:W-:-:S03]  /*1400*/  SHF.R.S32.HI R18, RZ, 0x1f, R19 ;  /* 0x0000001fff127819 */ /* 0x000fc60000011413 */
[----:B------:R-:W-:Y:S02]  /*1410*/  IMAD R10, R10, UR20, RZ ;  /* 0x000000140a0a7c24 */ /* 0x000fe4000f8e02ff */
[----:B------:R-:W-:Y:S02]  /*1420*/  IMAD R18, R18, UR20, RZ ;  /* 0x0000001412127c24 */ /* 0x000fe4000f8e02ff */
[----:B------:R-:W-:-:S04]  /*1430*/  IMAD.WIDE.U32 R30, R19, UR20, R26 ;  /* 0x00000014131e7c25 */ /* 0x000fc8000f8e001a */
[----:B------:R-:W-:-:S04]  /*1440*/  IMAD.WIDE.U32 R34, R33, UR20, R12 ;  /* 0x0000001421227c25 */ /* 0x000fc8000f8e000c */
[----:B------:R-:W-:Y:S02]  /*1450*/  IMAD R19, R19, UR21, R18 ;  /* 0x0000001513137c24 */ /* 0x000fe4000f8e0212 */
[----:B------:R-:W-:Y:S01]  /*1460*/  IMAD R33, R33, UR21, R10 ;  /* 0x0000001521217c24 */ /* 0x000fe2000f8e020a */
[----:B------:R-:W0:Y:S01]  /*1470*/  LDCU.64 UR20, c[0x0][0x398] ;  /* 0x00007300ff1477ac */ /* 0x000e220008000a00 */
[----:B------:R-:W-:-:S03]  /*1480*/  IMAD.IADD R19, R31, 0x1, R19 ;  /* 0x000000011f137824 */ /* 0x000fc600078e0213 */
[----:B------:R-:W-:Y:S01]  /*1490*/  IADD3 R10, PT, PT, R35, R33, RZ ;  /* 0x00000021230a7210 */ /* 0x000fe20007ffe0ff */
[----:B------:R-:W-:Y:S01]  /*14a0*/  IMAD R33, R19, UR26, RZ ;  /* 0x0000001a13217c24 */ /* 0x000fe2000f8e02ff */
[----:B------:R-:W-:-:S03]  /*14b0*/  UIADD3 UR19, UPT, UPT, UR17, UR19, URZ ;  /* 0x0000001311137290 */ /* 0x000fc6000fffe0ff */
[----:B------:R-:W-:Y:S01]  /*14c0*/  IMAD R35, R10, UR26, RZ ;  /* 0x0000001a0a237c24 */ /* 0x000fe2000f8e02ff */
[----:B------:R-:W-:Y:S01]  /*14d0*/  UIMAD UR18, UR17, UR25, UR7 ;  /* 0x00000019111272a4 */ /* 0x000fe2000f8e0207 */
[----:B------:R-:W-:Y:S01]  /*14e0*/  IMAD.WIDE.U32 R18, R30, UR26, R24 ;  /* 0x0000001a1e127c25 */ /* 0x000fe2000f8e0018 */
[----:B------:R-:W-:-:S03]  /*14f0*/  UIMAD UR17, UR19, UR25, UR7 ;  /* 0x00000019131172a4 */ /* 0x000fc6000f8e0207 */
[----:B------:R-:W-:Y:S02]  /*1500*/  IMAD R33, R30, UR27, R33 ;  /* 0x0000001b1e217c24 */ /* 0x000fe4000f8e0221 */
[----:B------:R-:W-:Y:S01]  /*1510*/  IMAD.WIDE.U32 R30, R34, UR26, R22 ;  /* 0x0000001a221e7c25 */ /* 0x000fe2000f8e0016 */
[----:B0-----:R-:W-:-:S03]  /*1520*/  UIMAD.WIDE UR18, UR18, 0x4, UR20 ;  /* 0x00000004121278a5 */ /* 0x001fc6000f8e0214 */
[----:B------:R-:W-:Y:S01]  /*1530*/  IMAD R35, R34, UR27, R35 ;  /* 0x0000001b22237c24 */ /* 0x000fe2000f8e0223 */
[----:B------:R-:W-:Y:S01]  /*1540*/  LEA R32, P1, R18, UR28, 0x2 ;  /* 0x0000001c12207c11 */ /* 0x000fe2000f8210ff */
[----:B------:R-:W-:Y:S01]  /*1550*/  IMAD.IADD R33, R19, 0x1, R33 ;  /* 0x0000000113217824 */ /* 0x000fe200078e0221 */
[----:B------:R-:W-:Y:S02]  /*1560*/  LEA R34, P0, R30, UR28, 0x2 ;  /* 0x0000001c1e227c11 */ /* 0x000fe4000f8010ff */
[----:B------:R-:W-:Y:S01]  /*1570*/  IADD3 R19, PT, PT, R31, R35, RZ ;  /* 0x000000231f137210 */ /* 0x000fe20007ffe0ff */
[----:B------:R-:W-:Y:S01]  /*1580*/  UIMAD.WIDE UR20, UR17, 0x4, UR20 ;  /* 0x00000004111478a5 */ /* 0x000fe2000f8e0214 */
[----:B------:R-:W-:Y:S01]  /*1590*/  LEA.HI.X R33, R18, UR29, R33, 0x2, P1 ;  /* 0x0000001d12217c11 */ /* 0x000fe200088f1421 */
[----:B------:R-:W-:Y:S01]  /*15a0*/  IMAD.U32 R18, RZ, RZ, UR18 ;  /* 0x00000012ff127e24 */ /* 0x000fe2000f8e00ff */
[----:B------:R-:W-:Y:S02]  /*15b0*/  LEA.HI.X R35, R30, UR29, R19, 0x2, P0 ;  /* 0x0000001d1e237c11 */ /* 0x000fe400080f1413 */
        /* <DEDUP_REMOVED lines=14> */
.L_x_40:
[----:B------:R-:W-:Y:S05]  /*16a0*/  BRA.U !UP1, `(.L_x_39) ;  /* 0x0000000109cc7547 */ /* 0x000fea000b800000 */
[----:B------:R-:W0:Y:S01]  /*16b0*/  LDCU.64 UR20, c[0x0][0x3c0] ;  /* 0x00007800ff1477ac */ /* 0x000e220008000a00 */
[----:B------:R-:W-:Y:S01]  /*16c0*/  VIADDMNMX R10, R3, UR9, RZ, !PT ;  /* 0x00000009030a7c46 */ /* 0x000fe2000f8001ff */
[----:B------:R-:W-:Y:S01]  /*16d0*/  VIADD R18, R0, -UR12 ;  /* 0x8000000c00127c36 */ /* 0x000fe20008000000 */
[----:B------:R-:W-:Y:S01]  /*16e0*/  MOV R20, R26 ;  /* 0x0000001a00147202 */ /* 0x000fe20000000f00 */
[----:B------:R-:W1:Y:S01]  /*16f0*/  LDCU.64 UR26, c[0x0][0x3b8] ;  /* 0x00007700ff1a77ac */ /* 0x000e620008000a00 */
[----:B------:R-:W-:Y:S01]  /*1700*/  VIMNMX R19, PT, PT, R10, UR11, PT ;  /* 0x0000000b0a137c48 */ /* 0x000fe2000bfe0100 */
[----:B------:R-:W-:Y:S01]  /*1710*/  IMAD.MOV.U32 R21, RZ, RZ, R27 ;  /* 0x000000ffff157224 */ /* 0x000fe200078e001b */
        /* <DEDUP_REMOVED lines=9> */
[----:B------:R-:W-:-:S04]  /*17b0*/  IMAD.WIDE.U32 R20, R19, UR20, R20 ;  /* 0x0000001413147c25 */ /* 0x000fc8000f8e0014 */
[----:B------:R-:W-:Y:S01]  /*17c0*/  IMAD R27, R19, UR21, R18 ;  /* 0x00000015131b7c24 */ /* 0x000fe2000f8e0212 */
[----:B------:R-:W-:Y:S01]  /*17d0*/  MOV R18, R12 ;  /* 0x0000000c00127202 */ /* 0x000fe20000000f00 */
[----:B------:R-:W-:Y:S01]  /*17e0*/  IMAD.MOV.U32 R19, RZ, RZ, R13 ;  /* 0x000000ffff137224 */ /* 0x000fe200078e000d */
[----:B------:R-:W-:Y:S01]  /*17f0*/  MOV R12, R24 ;  /* 0x00000018000c7202 */ /* 0x000fe20000000f00 */
[----:B------:R-:W-:Y:S01]  /*1800*/  IMAD R10, R10, UR20, RZ ;  /* 0x000000140a0a7c24 */ /* 0x000fe2000f8e02ff */
[----:B--2---:R-:W-:Y:S01]  /*1810*/  UIMAD UR9, UR9, UR17, UR8 ;  /* 0x00000011090972a4 */ /* 0x004fe2000f8e0208 */
[----:B------:R-:W-:-:S03]  /*1820*/  IMAD.WIDE.U32 R18, R29, UR20, R18 ;  /* 0x000000141d127c25 */ /* 0x000fc6000f8e0012 */
[----:B------:R-:W-:Y:S01]  /*1830*/  UIMAD UR9, UR9, UR25, UR7 ;  /* 0x00000019090972a4 */ /* 0x000fe2000f8e0207 */
[----:B------:R-:W-:Y:S01]  /*1840*/  IMAD R29, R29, UR21, R10 ;  /* 0x000000151d1d7c24 */ /* 0x000fe2000f8e020a */
[----:B------:R-:W-:Y:S01]  /*1850*/  IADD3 R10, PT, PT, R21, R27, RZ ;  /* 0x0000001b150a7210 */ /* 0x000fe20007ffe0ff */
[----:B------:R-:W-:Y:S01]  /*1860*/  IMAD.MOV.U32 R13, RZ, RZ, R25 ;  /* 0x000000ffff0d7224 */ /* 0x000fe200078e0019 */
[----:B----4-:R-:W-:Y:S01]  /*1870*/  UIMAD.WIDE UR18, UR9, 0x4, UR18 ;  /* 0x00000004091278a5 */ /* 0x010fe2000f8e0212 */
[----:B------:R-:W-:Y:S02]  /*1880*/  IMAD.IADD R19, R19, 0x1, R29 ;  /* 0x0000000113137824 */ /* 0x000fe400078e021d */
[----:B-1----:R-:W-:Y:S02]  /*1890*/  IMAD R21, R10, UR26, RZ ;  /* 0x0000001a0a157c24 */ /* 0x002fe4000f8e02ff */
[----:B------:R-:W-:Y:S02]  /*18a0*/  IMAD R19, R19, UR26, RZ ;  /* 0x0000001a13137c24 */ /* 0x000fe4000f8e02ff */
[----:B------:R-:W-:-:S02]  /*18b0*/  IMAD.MOV.U32 R27, RZ, RZ, R23 ;  /* 0x000000ffff1b7224 */ /* 0x000fc400078e0017 */
[----:B------:R-:W-:-:S04]  /*18c0*/  IMAD.WIDE.U32 R12, R20, UR26, R12 ;  /* 0x0000001a140c7c25 */ /* 0x000fc8000f8e000c */
[----:B------:R-:W-:Y:S01]  /*18d0*/  IMAD R21, R20, UR27, R21 ;  /* 0x0000001b14157c24 */ /* 0x000fe2000f8e0215 */
[----:B---3--:R-:W-:Y:S01]  /*18e0*/  LEA R20, P1, R12, UR28, 0x2 ;  /* 0x0000001c0c147c11 */ /* 0x008fe2000f8210ff */
[----:B------:R-:W-:-:S03]  /*18f0*/  IMAD.WIDE.U32 R26, R18, UR26, R26 ;  /* 0x0000001a121a7c25 */ /* 0x000fc6000f8e001a */
[----:B------:R-:W-:Y:S01]  /*1900*/  IADD3 R13, PT, PT, R13, R21, RZ ;  /* 0x000000150d0d7210 */ /* 0x000fe20007ffe0ff */
[----:B------:R-:W-:Y:S01]  /*1910*/  IMAD R19, R18, UR27, R19 ;  /* 0x0000001b12137c24 */ /* 0x000fe2000f8e0213 */
[----:B------:R-:W-:Y:S02]  /*1920*/  LEA R18, P0, R26, UR28, 0x2 ;  /* 0x0000001c1a127c11 */ /* 0x000fe4000f8010ff */
[----:B------:R-:W-:Y:S01]  /*1930*/  LEA.HI.X R21, R12, UR29, R13, 0x2, P1 ;  /* 0x0000001d0c157c11 */ /* 0x000fe200088f140d */
[----:B------:R-:W-:Y:S01]  /*1940*/  IMAD.IADD R19, R27, 0x1, R19 ;  /* 0x000000011b137824 */ /* 0x000fe200078e0213 */
[----:B------:R-:W-:Y:S01]  /*1950*/  MOV R12, UR18 ;  /* 0x00000012000c7c02 */ /* 0x000fe20008000f00 */
[----:B------:R-:W-:-:S03]  /*1960*/  IMAD.U32 R13, RZ, RZ, UR19 ;  /* 0x00000013ff0d7e24 */ /* 0x000fc6000f8e00ff */
[----:B------:R-:W-:Y:S01]  /*1970*/  LEA.HI.X R19, R26, UR29, R19, 0x2, P0 ;  /* 0x0000001d1a137c11 */ /* 0x000fe200080f1413 */
[----:B------:R-:W2:Y:S04]  /*1980*/  LDG.E R21, desc[UR22][R20.64] ;  /* 0x0000001614157981 */ /* 0x000ea8000c1e1900 */
[----:B------:R-:W2:Y:S04]  /*1990*/  LDG.E R18, desc[UR22][R18.64] ;  /* 0x0000001612127981 */ /* 0x000ea8000c1e1900 */
[----:B------:R-:W3:Y:S01]  /*19a0*/  LDG.E R12, desc[UR22][R12.64] ;  /* 0x000000160c0c7981 */ /* 0x000ee2000c1e1900 */
[----:B--2---:R-:W-:-:S04]  /*19b0*/  FADD R27, R18, -R21 ;  /* 0x80000015121b7221 */ /* 0x004fc80000000000 */
[----:B---3--:R-:W-:-:S04]  /*19c0*/  FMUL R10, R12, R27 ;  /* 0x0000001b0c0a7220 */ /* 0x008fc80000400000 */
[----:B------:R-:W-:-:S07]  /*19d0*/  FFMA R2, R27, R10, R2 ;  /* 0x0000000a1b027223 */ /* 0x000fce0000000002 */
.L_x_39:
        /* <DEDUP_REMOVED lines=20> */
[----:B------:R-:W-:Y:S05]  /*1b20*/  CALL.REL.NOINC `($__internal_1_$__cuda_sm3x_div_rn_noftz_f32_slowpath) ;  /* 0x0000002000287944 */ /* 0x000fea0003c00000 */
[----:B------:R-:W-:-:S07]  /*1b30*/  IMAD.MOV.U32 R3, RZ, RZ, R2 ;  /* 0x000000ffff037224 */ /* 0x000fce00078e0002 */
.L_x_44:
[----:B------:R-:W-:Y:S05]  /*1b40*/  BSYNC.RECONVERGENT B0 ;  /* 0x0000000000007941 */ /* 0x000fea0003800200 */
.L_x_43:
[----:B------:R-:W0:Y:S01]  /*1b50*/  LDCU UR7, c[0x0][0x3b0] ;  /* 0x00007600ff0777ac */ /* 0x000e220008000800 */
[----:B------:R-:W1:Y:S01]  /*1b60*/  LDC R10, c[0x0][0x3a8] ;  /* 0x0000ea00ff0a7b82 */ /* 0x000e620000000800 */
[----:B------:R-:W-:Y:S01]  /*1b70*/  SHF.R.S32.HI R7, RZ, 0x1f, R6 ;  /* 0x0000001fff077819 */ /* 0x000fe20000011406 */
[----:B------:R-:W2:Y:S01]  /*1b80*/  LDCU.64 UR18, c[0x0][0x3b8] ;  /* 0x00007700ff1277ac */ /* 0x000ea20008000a00 */
[----:B------:R-:W3:Y:S01]  /*1b90*/  LDCU.64 UR20, c[0x0][0x390] ;  /* 0x00007200ff1477ac */ /* 0x000ee20008000a00 */
[----:B0-----:R-:W-:Y:S01]  /*1ba0*/  USHF.R.U32.HI UR8, URZ, 0x1, UR7 ;  /* 0x00000001ff087899 */ /* 0x001fe20008011607 */
[----:B------:R-:W0:Y:S05]  /*1bb0*/  LDCU UR7, c[0x0][0x3b8] ;  /* 0x00007700ff0777ac */ /* 0x000e2a0008000800 */
[----:B------:R-:W-:-:S02]  /*1bc0*/  IADD3 R2, PT, PT, R0, -UR8, RZ ;  /* 0x8000000800027c10 */ /* 0x000fc4000fffe0ff */
[----:B-1----:R-:W-:-:S03]  /*1bd0*/  SHF.R.U32.HI R13, RZ, 0x1, R10 ;  /* 0x00000001ff0d7819 */ /* 0x002fc6000001160a */
[----:B------:R-:W1:Y:S01]  /*1be0*/  LDCU.64 UR8, c[0x0][0x3c0] ;  /* 0x00007800ff0877ac */ /* 0x000e620008000a00 */
[----:B------:R-:W-:Y:S01]  /*1bf0*/  VIADD R2, R2, UR6 ;  /* 0x0000000602027c36 */ /* 0x000fe20008000000 */
[----:B------:R-:W-:-:S04]  /*1c00*/  IADD3 R13, PT, PT, R16, UR4, -R13 ;  /* 0x00000004100d7c10 */ /* 0x000fc8000fffe80d */
[----:B------:R-:W-:Y:S02]  /*1c10*/  VIMNMX R2, PT, PT, RZ, R2, !PT ;  /* 0x00000002ff027248 */ /* 0x000fe40007fe0100 */
[----:B------:R-:W-:Y:S01]  /*1c20*/  VIMNMX R18, PT, PT, RZ, R13, !PT ;  /* 0x0000000dff127248 */ /* 0x000fe20007fe0100 */
[----:B0-----:R-:W-:Y:S01]  /*1c30*/  UIADD3 UR7, UPT, UPT, UR7, -0x1, URZ ;  /* 0xffffffff07077890 */ /* 0x001fe2000fffe0ff */
[----:B------:R-:W-:-:S04]  /*1c40*/  VIMNMX R19, PT, PT, R2, UR11, PT ;  /* 0x0000000b02137c48 */ /* 0x000fc8000bfe0100 */
[----:B------:R-:W-:Y:S02]  /*1c50*/  SHF.R.S32.HI R2, RZ, 0x1f, R19 ;  /* 0x0000001fff027819 */ /* 0x000fe40000011413 */
[----:B------:R-:W-:Y:S01]  /*1c60*/  VIMNMX R18, PT, PT, R18, UR7, PT ;  /* 0x0000000712127c48 */ /* 0x000fe2000bfe0100 */
[----:B-1----:R-:W-:-:S04]  /*1c70*/  IMAD.WIDE.U32 R12, R19, UR8, R6 ;  /* 0x00000008130c7c25 */ /* 0x002fc8000f8e0006 */
[----:B------:R-:W-:Y:S01]  /*1c80*/  HFMA2 R21, -RZ, RZ, 3.7421875, 0 ;  /* 0x437c0000ff157431 */ /* 0x000fe200000001ff */
[----:B------:R-:W0:Y:S01]  /*1c90*/  LDCU UR7, c[0x0][0x3b0] ;  /* 0x00007600ff0777ac */ /* 0x000e220008000800 */
[----:B------:R-:W-:-:S04]  /*1ca0*/  IMAD R2, R2, UR8, RZ ;  /* 0x0000000802027c24 */ /* 0x000fc8000f8e02ff */
[----:B------:R-:W-:Y:S01]  /*1cb0*/  IMAD R19, R19, UR9, R2 ;  /* 0x0000000913137c24 */ /* 0x000fe2000f8e0202 */
[----:B------:R-:W1:Y:S04]  /*1cc0*/  LDCU.64 UR8, c[0x0][0x388] ;  /* 0x00007100ff0877ac */ /* 0x000e680008000a00 */
[----:B------:R-:W-:Y:S02]  /*1cd0*/  IADD3 R2, PT, PT, R13, R19, RZ ;  /* 0x000000130d027210 */ /* 0x000fe40007ffe0ff */
[----:B------:R-:W-:-:S03]  /*1ce0*/  SHF.R.S32.HI R19, RZ, 0x1f, R18 ;  /* 0x0000001fff137819 */ /* 0x000fc60000011412 */
[----:B--2---:R-:W-:Y:S02]  /*1cf0*/  IMAD R13, R2, UR18, RZ ;  /* 0x00000012020d7c24 */ /* 0x004fe4000f8e02ff */
[----:B------:R-:W-:-:S04]  /*1d00*/  IMAD.WIDE.U32 R18, R12, UR18, R18 ;  /* 0x000000120c127c25 */ /* 0x000fc8000f8e0012 */
[----:B------:R-:W-:Y:S02]  /*1d10*/  IMAD R13, R12, UR19, R13 ;  /* 0x000000130c0d7c24 */ /* 0x000fe4000f8e020d */
[----:B------:R-:W-:-:S03]  /*1d20*/  IMAD.SHL.U32 R2, R18, 0x4, RZ ;  /* 0x0000000412027824 */ /* 0x000fc600078e00ff */
[----:B------:R-:W-:Y:S02]  /*1d30*/  IADD3 R19, PT, PT, R19, R13, RZ ;  /* 0x0000000d13137210 */ /* 0x000fe40007ffe0ff */
[----:B-1----:R-:W-:Y:S02]  /*1d40*/  IADD3 R12, P0, PT, R2, UR8, RZ ;  /* 0x00000008020c7c10 */ /* 0x002fe4000ff1e0ff */
[----:B------:R-:W-:Y:S02]  /*1d50*/  SHF.L.U64.HI R19, R18, 0x2, R19 ;  /* 0x0000000212137819 */ /* 0x000fe40000010213 */
[----:B---3--:R-:W-:Y:S02]  /*1d60*/  IADD3 R18, P1, PT, R2, UR20, RZ ;  /* 0x0000001402127c10 */ /* 0x008fe4000ff3e0ff */
[C---:B------:R-:W-:Y:S02]  /*1d70*/  IADD3.X R13, PT, PT, R19.reuse, UR9, RZ, P0, !PT ;  /* 0x00000009130d7c10 */ /* 0x040fe400087fe4ff */
[----:B------:R-:W-:-:S03]  /*1d80*/  IADD3.X R19, PT, PT, R19, UR21, RZ, P1, !PT ;  /* 0x0000001513137c10 */ /* 0x000fc60008ffe4ff */
[----:B------:R-:W2:Y:S04]  /*1d90*/  LDG.E R12, desc[UR22][R12.64] ;  /* 0x000000160c0c7981 */ /* 0x000ea8000c1e1900 */
[----:B------:R-:W3:Y:S01]  /*1da0*/  LDG.E R18, desc[UR22][R18.64] ;  /* 0x0000001612127981 */ /* 0x000ee2000c1e1900 */
[----:B------:R-:W-:Y:S01]  /*1db0*/  IMAD.MOV.U32 R2, RZ, RZ, 0x3bbb989d ;  /* 0x3bbb989dff027424 */ /* 0x000fe200078e00ff */
[----:B------:R-:W-:-:S03]  /*1dc0*/  UIADD3 UR6, UPT, UPT, UR6, 0x1, URZ ;  /* 0x0000000106067890 */ /* 0x000fc6000fffe0ff */
[----:B------:R-:W-:Y:S01]  /*1dd0*/  FFMA.SAT R2, R3, R2, 0.5 ;  /* 0x3f00000003027423 */ /* 0x000fe20000002002 */
[----:B0-----:R-:W-:-:S03]  /*1de0*/  UISETP.NE.AND UP0, UPT, UR6, UR7, UPT ;  /* 0x000000070600728c */ /* 0x001fc6000bf05270 */
[----:B------:R-:W-:-:S04]  /*1df0*/  FFMA.RM R2, R2, R21, 12582913 ;  /* 0x4b40000102027423 */ /* 0x000fc80000004015 */
[C---:B------:R-:W-:Y:S01]  /*1e00*/  FADD R10, R2.reuse, -12583039 ;  /* 0xcb40007f020a7421 */ /* 0x040fe20000000000 */
[----:B------:R-:W-:-:S03]  /*1e10*/  IMAD.SHL.U32 R2, R2, 0x800000, RZ ;  /* 0x0080000002027824 */ /* 0x000fc600078e00ff */
[----:B------:R-:W-:-:S04]  /*1e20*/  FFMA R10, R3, 1.4426950216293334961, -R10 ;  /* 0x3fb8aa3b030a7823 */ /* 0x000fc8000000080a */
[----:B------:R-:W-:-:S04]  /*1e30*/  FFMA R10, R3, 1.925963033500011079e-08, R10 ;  /* 0x32a57060030a7823 */ /* 0x000fc8000000000a */
[----:B------:R-:W0:Y:S02]  /*1e40*/  MUFU.EX2 R3, R10 ;  /* 0x0000000a00037308 */ /* 0x000e240000000800 */
[----:B0-----:R-:W-:-:S04]  /*1e50*/  FMUL R2, R2, R3 ;  /* 0x0000000302027220 */ /* 0x001fc80000400000 */
[C---:B--2---:R-:W-:Y:S01]  /*1e60*/  FFMA R11, R2.reuse, R12, R11 ;  /* 0x0000000c020b7223 */ /* 0x044fe2000000000b */
[----:B---3--:R-:W-:Y:S01]  /*1e70*/  FFMA R9, R2, R18, R9 ;  /* 0x0000001202097223 */ /* 0x008fe20000000009 */
[----:B------:R-:W-:Y:S06]  /*1e80*/  BRA.U UP0, `(.L_x_45) ;  /* 0xffffffe500807547 */ /* 0x000fec000b83ffff */
[----:B------:R-:W-:Y:S05]  /*1e90*/  @P2 BRA `(.L_x_46) ;  /* 0xffffffe400582947 */ /* 0x000fea000383ffff */
[----:B------:R-:W0:Y:S01]  /*1ea0*/  LDCU UR5, c[0x0][0x3a8] ;  /* 0x00007500ff0577ac */ /* 0x000e220008000800 */
[----:B------:R-:W-:-:S04]  /*1eb0*/  UIADD3 UR4, UPT, UPT, UR4, 0x1, URZ ;  /* 0x0000000104047890 */ /* 0x000fc8000fffe0ff */
[----:B0-----:R-:W-:-:S09]  /*1ec0*/  UISETP.NE.AND UP0, UPT, UR4, UR5, UPT ;  /* 0x000000050400728c */ /* 0x001fd2000bf05270 */
[----:B------:R-:W-:Y:S05]  /*1ed0*/  BRA.U !UP0, `(.L_x_35) ;  /* 0x0000001908a47547 */ /* 0x000fea000b800000 */
[----:B------:R-:W-:Y:S05]  /*1ee0*/  BRA `(.L_x_47) ;  /* 0xffffffe400387947 */ /* 0x000fea000383ffff */
.L_x_36:
        /* <DEDUP_REMOVED lines=13> */
[----:B------:R-:W-:Y:S05]  /*1fc0*/  CALL.REL.NOINC `($__internal_1_$__cuda_sm3x_div_rn_noftz_f32_slowpath) ;  /* 0x0000001c00007944 */ /* 0x000fea0003c00000 */
[----:B------:R-:W-:-:S07]  /*1fd0*/  MOV R5, R2 ;  /* 0x0000000200057202 */ /* 0x000fce0000000f00 */
.L_x_48:
[----:B------:R-:W0:Y:S01]  /*1fe0*/  LDCU UR5, c[0x0][0x3b0] ;  /* 0x00007600ff0577ac */ /* 0x000e220008000800 */
[----:B------:R-:W-:Y:S02]  /*1ff0*/  HFMA2 R7, -RZ, RZ, 3.7421875, 0 ;  /* 0x437c0000ff077431 */ /* 0x000fe400000001ff */
[----:B------:R-:W-:Y:S01]  /*2000*/  IMAD.MOV.U32 R2, RZ, RZ, 0x3bbb989d ;  /* 0x3bbb989dff027424 */ /* 0x000fe200078e00ff */
[----:B------:R-:W-:Y:S01]  /*2010*/  MOV R11, RZ ;  /* 0x000000ff000b7202 */ /* 0x000fe20000000f00 */
[----:B------:R-:W-:Y:S02]  /*2020*/  IMAD.MOV.U32 R9, RZ, RZ, RZ ;  /* 0x000000ffff097224 */ /* 0x000fe400078e00ff */
[----:B------:R-:W-:-:S04]  /*2030*/  FFMA.SAT R2, R5, R2, 0.5 ;  /* 0x3f00000005027423 */ /* 0x000fc80000002002 */
[----:B------:R-:W-:-:S04]  /*2040*/  FFMA.RM R2, R2, R7, 12582913 ;  /* 0x4b40000102027423 */ /* 0x000fc80000004007 */
[----:B------:R-:W-:Y:S01]  /*2050*/  FADD R6, R2, -12583039 ;  /* 0xcb40007f02067421 */ /* 0x000fe20000000000 */
[----:B0-----:R-:W-:-:S03]  /*2060*/  ULOP3.LUT UR4, UR5, 0x7, URZ, 0xc0, !UPT ;  /* 0x0000000705047892 */ /* 0x001fc6000f8ec0ff */
[C---:B------:R-:W-:Y:S01]  /*2070*/  FFMA R6, R5.reuse, 1.4426950216293334961, -R6 ;  /* 0x3fb8aa3b05067823 */ /* 0x040fe20000000806 */
[----:B------:R-:W-:Y:S02]  /*2080*/  ULOP3.LUT UR7, UR5, 0x7ffffff8, URZ, 0xc0, !UPT ;  /* 0x7ffffff805077892 */ /* 0x000fe4000f8ec0ff */
[----:B------:R-:W-:Y:S01]  /*2090*/  UIADD3 UR4, UPT, UPT, UR4, -0x1, URZ ;  /* 0xffffffff04047890 */ /* 0x000fe2000fffe0ff */
[----:B------:R-:W-:Y:S01]  /*20a0*/  FFMA R5, R5, 1.925963033500011079e-08, R6 ;  /* 0x32a5706005057823 */ /* 0x000fe20000000006 */
[----:B------:R-:W-:Y:S01]  /*20b0*/  IMAD.SHL.U32 R6, R2, 0x800000, RZ ;  /* 0x0080000002067824 */ /* 0x000fe200078e00ff */
[----:B------:R-:W-:Y:S02]  /*20c0*/  ULOP3.LUT UR8, UR5, 0x3, URZ, 0xc0, !UPT ;  /* 0x0000000305087892 */ /* 0x000fe4000f8ec0ff */
[----:B------:R-:W-:Y:S02]  /*20d0*/  UISETP.GE.U32.AND UP2, UPT, UR4, 0x3, UPT ;  /* 0x000000030400788c */ /* 0x000fe4000bf46070 */
[----:B------:R-:W-:Y:S01]  /*20e0*/  ULOP3.LUT UP3, URZ, UR5, 0x7, URZ, 0xc0, !UPT ;  /* 0x0000000705ff7892 */ /* 0x000fe2000f86c0ff */
[----:B------:R-:W-:-:S10]  /*20f0*/  UMOV UR4, URZ ;  /* 0x000000ff00047c82 */ /* 0x000fd40008000000 */
.L_x_55:
        /* <DEDUP_REMOVED lines=9> */
.L_x_54:
        /* <DEDUP_REMOVED lines=17> */
[----:B------:R-:W4:Y:S01]  /*22a0*/  LDCU.64 UR16, c[0x0][0x388] ;  /* 0x00007100ff1077ac */ /* 0x000f220008000a00 */
[----:B0-----:R-:W-:Y:S01]  /*22b0*/  FMUL R2, R6, R13 ;  /* 0x0000000d06027220 */ /* 0x001fe20000400000 */
[----:B------:R-:W-:-:S06]  /*22c0*/  UMOV UR6, URZ ;  /* 0x000000ff00067c82 */ /* 0x000fcc0008000000 */
.L_x_50:
[----:B------:R-:W-:-:S05]  /*22d0*/  VIADD R26, R7, UR6 ;  /* 0x00000006071a7c36 */ /* 0x000fca0008000000 */
[----:B------:R-:W-:-:S04]  /*22e0*/  VIMNMX R8, PT, PT, RZ, R26, !PT ;  /* 0x0000001aff087248 */ /* 0x000fc80007fe0100 */
[----:B------:R-:W-:-:S04]  /*22f0*/  VIMNMX R23, PT, PT, R8, UR11, PT ;  /* 0x0000000b08177c48 */ /* 0x000fc8000bfe0100 */
[----:B------:R-:W-:Y:S01]  /*2300*/  SHF.R.S32.HI R8, RZ, 0x1f, R23 ;  /* 0x0000001fff087819 */ /* 0x000fe20000011417 */
[----:B--2---:R-:W-:-:S04]  /*2310*/  IMAD.WIDE.U32 R12, R23, UR12, R20 ;  /* 0x0000000c170c7c25 */ /* 0x004fc8000f8e0014 */
[----:B------:R-:W-:-:S04]  /*2320*/  IMAD R8, R8, UR12, RZ ;  /* 0x0000000c08087c24 */ /* 0x000fc8000f8e02ff */
[----:B------:R-:W-:-:S05]  /*2330*/  IMAD R23, R23, UR13, R8 ;  /* 0x0000000d17177c24 */ /* 0x000fca000f8e0208 */
[----:B------:R-:W-:Y:S01]  /*2340*/  IADD3 R8, PT, PT, R13, R23, RZ ;  /* 0x000000170d087210 */ /* 0x000fe20007ffe0ff */
[----:B-1----:R-:W-:-:S04]  /*2350*/  IMAD.WIDE.U32 R22, R12, UR14, R18 ;  /* 0x0000000e0c167c25 */ /* 0x002fc8000f8e0012 */
[----:B------:R-:W-:Y:S01]  /*2360*/  IMAD R13, R8, UR14, RZ ;  /* 0x0000000e080d7c24 */ /* 0x000fe2000f8e02ff */
[----:B------:R-:W-:Y:S01]  /*2370*/  VIADDMNMX R8, R26, 0x1, RZ, !PT ;  /* 0x000000011a087846 */ /* 0x000fe200078001ff */
[----:B------:R-:W-:Y:S02]  /*2380*/  IMAD.SHL.U32 R30, R22, 0x4, RZ ;  /* 0x00000004161e7824 */ /* 0x000fe400078e00ff */
[----:B------:R-:W-:Y:S01]  /*2390*/  IMAD R13, R12, UR15, R13 ;  /* 0x0000000f0c0d7c24 */ /* 0x000fe2000f8e020d */
[----:B------:R-:W-:Y:S02]  /*23a0*/  VIMNMX R25, PT, PT, R8, UR11, PT ;  /* 0x0000000b08197c48 */ /* 0x000fe4000bfe0100 */
[----:B----4-:R-:W-:Y:S02]  /*23b0*/  IADD3 R12, P0, PT, R30, UR16, RZ ;  /* 0x000000101e0c7c10 */ /* 0x010fe4000ff1e0ff */
[----:B------:R-:W-:-:S04]  /*23c0*/  IADD3 R13, PT, PT, R23, R13, RZ ;  /* 0x0000000d170d7210 */ /* 0x000fc80007ffe0ff */
[----:B------:R-:W-:Y:S02]  /*23d0*/  SHF.L.U64.HI R10, R22, 0x2, R13 ;  /* 0x00000002160a7819 */ /* 0x000fe4000001020d */
[----:B------:R-:W-:Y:S02]  /*23e0*/  SHF.R.S32.HI R8, RZ, 0x1f, R25 ;  /* 0x0000001fff087819 */ /* 0x000fe40000011419 */
[----:B------:R-:W-:-:S03]  /*23f0*/  IADD3.X R13, PT, PT, R10, UR17, RZ, P0, !PT ;  /* 0x000000110a0d7c10 */ /* 0x000fc600087fe4ff */
[----:B------:R-:W-:-:S03]  /*2400*/  IMAD R8, R8, UR12, RZ ;  /* 0x0000000c08087c24 */ /* 0x000fc6000f8e02ff */
[----:B------:R0:W2:Y:S01]  /*2410*/  LDG.E R13, desc[UR22][R12.64] ;  /* 0x000000160c0d7981 */ /* 0x0000a2000c1e1900 */
[----:B------:R-:W-:Y:S01]  /*2420*/  IMAD.WIDE.U32 R22, R25, UR12, R20 ;  /* 0x0000000c19167c25 */ /* 0x000fe2000f8e0014 */
[----:B---3--:R-:W-:-:S03]  /*2430*/  IADD3 R30, P0, PT, R30, UR18, RZ ;  /* 0x000000121e1e7c10 */ /* 0x008fc6000ff1e0ff */
[----:B------:R-:W-:Y:S01]  /*2440*/  IMAD R25, R25, UR13, R8 ;  /* 0x0000000d19197c24 */ /* 0x000fe2000f8e0208 */
[----:B------:R-:W-:-:S03]  /*2450*/  IADD3.X R31, PT, PT, R10, UR19, RZ, P0, !PT ;  /* 0x000000130a1f7c10 */ /* 0x000fc600087fe4ff */
[----:B------:R-:W-:Y:S02]  /*2460*/  IMAD.IADD R8, R23, 0x1, R25 ;  /* 0x0000000117087824 */ /* 0x000fe400078e0219 */
[----:B------:R1:W3:Y:S02]  /*2470*/  LDG.E R27, desc[UR22][R30.64] ;  /* 0x000000161e1b7981 */ /* 0x0002e4000c1e1900 */
[----:B------:R-:W-:-:S04]  /*2480*/  IMAD R23, R8, UR14, RZ ;  /* 0x0000000e08177c24 */ /* 0x000fc8000f8e02ff */
[C---:B------:R-:W-:Y:S02]  /*2490*/  IMAD R25, R22.reuse, UR15, R23 ;  /* 0x0000000f16197c24 */ /* 0x040fe4000f8e0217 */
[----:B------:R-:W-:-:S04]  /*24a0*/  IMAD.WIDE.U32 R22, R22, UR14, R18 ;  /* 0x0000000e16167c25 */ /* 0x000fc8000f8e0012 */
[----:B------:R-:W-:Y:S01]  /*24b0*/  IMAD.SHL.U32 R36, R22, 0x4, RZ ;  /* 0x0000000416247824 */ /* 0x000fe200078e00ff */
[----:B------:R-:W-:-:S04]  /*24c0*/  IADD3 R23, PT, PT, R23, R25, RZ ;  /* 0x0000001917177210 */ /* 0x000fc80007ffe0ff */
[----:B------:R-:W-:Y:S02]  /*24d0*/  SHF.L.U64.HI R8, R22, 0x2, R23 ;  /* 0x0000000216087819 */ /* 0x000fe40000010217 */
[----:B------:R-:W-:-:S04]  /*24e0*/  IADD3 R24, P0, PT, R36, UR16, RZ ;  /* 0x0000001024187c10 */ /* 0x000fc8000ff1e0ff */
[----:B------:R-:W-:-:S05]  /*24f0*/  IADD3.X R25, PT, PT, R8, UR17, RZ, P0, !PT ;  /* 0x0000001108197c10 */ /* 0x000fca00087fe4ff */
[----:B------:R4:W5:Y:S01]  /*2500*/  LDG.E R29, desc[UR22][R24.64] ;  /* 0x00000016181d7981 */ /* 0x000962000c1e1900 */
[C---:B------:R-:W-:Y:S02]  /*2510*/  VIADDMNMX R10, R26.reuse, 0x2, RZ, !PT ;  /* 0x000000021a0a7846 */ /* 0x040fe400078001ff */
[----:B0-----:R-:W-:Y:S02]  /*2520*/  VIADDMNMX R12, R26, 0x3, RZ, !PT ;  /* 0x000000031a0c7846 */ /* 0x001fe400078001ff */
[----:B------:R-:W-:Y:S02]  /*2530*/  VIMNMX R23, PT, PT, R10, UR11, PT ;  /* 0x0000000b0a177c48 */ /* 0x000fe4000bfe0100 */
[----:B------:R-:W-:Y:S02]  /*2540*/  VIMNMX R35, PT, PT, R12, UR11, PT ;  /* 0x0000000b0c237c48 */ /* 0x000fe4000bfe0100 */
[----:B------:R-:W-:Y:S02]  /*2550*/  SHF.R.S32.HI R10, RZ, 0x1f, R23 ;  /* 0x0000001fff0a7819 */ /* 0x000fe40000011417 */
[----:B------:R-:W-:-:S03]  /*2560*/  SHF.R.S32.HI R12, RZ, 0x1f, R35 ;  /* 0x0000001fff0c7819 */ /* 0x000fc60000011423 */
[----:B------:R-:W-:Y:S02]  /*2570*/  IMAD R10, R10, UR12, RZ ;  /* 0x0000000c0a0a7c24 */ /* 0x000fe4000f8e02ff */
[----:B------:R-:W-:Y:S02]  /*2580*/  IMAD R12, R12, UR12, RZ ;  /* 0x0000000c0c0c7c24 */ /* 0x000fe4000f8e02ff */
[C---:B-1----:R-:W-:Y:S02]  /*2590*/  IMAD R31, R23.reuse, UR13, R10 ;  /* 0x0000000d171f7c24 */ /* 0x042fe4000f8e020a */
[----:B------:R-:W-:-:S04]  /*25a0*/  IMAD.WIDE.U32 R22, R23, UR12, R20 ;  /* 0x0000000c17167c25 */ /* 0x000fc8000f8e0014 */
[----:B----4-:R-:W-:Y:S01]  /*25b0*/  IMAD R25, R35, UR13, R12 ;  /* 0x0000000d23197c24 */ /* 0x010fe2000f8e020c */
[----:B------:R-:W-:Y:S01]  /*25c0*/  IADD3 R12, PT, PT, R23, R31, RZ ;  /* 0x0000001f170c7210 */ /* 0x000fe20007ffe0ff */
[----:B------:R-:W-:-:S04]  /*25d0*/  IMAD.WIDE.U32 R34, R35, UR12, R20 ;  /* 0x0000000c23227c25 */ /* 0x000fc8000f8e0014 */
[----:B------:R-:W-:Y:S02]  /*25e0*/  IMAD.IADD R10, R35, 0x1, R25 ;  /* 0x00000001230a7824 */ /* 0x000fe400078e0219 */
[----:B------:R-:W-:Y:S02]  /*25f0*/  IMAD R23, R12, UR14, RZ ;  /* 0x0000000e0c177c24 */ /* 0x000fe4000f8e02ff */
[----:B------:R-:W-:Y:S02]  /*2600*/  IMAD R31, R10, UR14, RZ ;  /* 0x0000000e0a1f7c24 */ /* 0x000fe4000f8e02ff */
[C---:B------:R-:W-:Y:S02]  /*2610*/  IMAD R25, R22.reuse, UR15, R23 ;  /* 0x0000000f16197c24 */ /* 0x040fe4000f8e0217 */
[----:B------:R-:W-:-:S04]  /*2620*/  IMAD.WIDE.U32 R22, R22, UR14, R18 ;  /* 0x0000000e16167c25 */ /* 0x000fc8000f8e0012 */
[C---:B------:R-:W-:Y:S02]  /*2630*/  IMAD R31, R34.reuse, UR15, R31 ;  /* 0x0000000f221f7c24 */ /* 0x040fe4000f8e021f */
[----:B------:R-:W-:Y:S01]  /*2640*/  IMAD.WIDE.U32 R34, R34, UR14, R18 ;  /* 0x0000000e22227c25 */ /* 0x000fe2000f8e0012 */
[----:B------:R-:W-:-:S03]  /*2650*/  IADD3 R25, PT, PT, R23, R25, RZ ;  /* 0x0000001917197210 */ /* 0x000fc60007ffe0ff */
[----:B------:R-:W-:Y:S01]  /*2660*/  IMAD.IADD R23, R35, 0x1, R31 ;  /* 0x0000000123177824 */ /* 0x000fe200078e021f */
[----:B------:R-:W-:Y:S02]  /*2670*/  VIADDMNMX R12, R26, 0x4, RZ, !PT ;  /* 0x000000041a0c7846 */ /* 0x000fe400078001ff */
[----:B------:R-:W-:Y:S02]  /*2680*/  IADD3 R36, P0, PT, R36, UR18, RZ ;  /* 0x0000001224247c10 */ /* 0x000fe4000ff1e0ff */
[----:B------:R-:W-:Y:S02]  /*2690*/  SHF.L.U64.HI R28, R34, 0x2, R23 ;  /* 0x00000002221c7819 */ /* 0x000fe40000010217 */
[----:B------:R-:W-:Y:S02]  /*26a0*/  VIMNMX R23, PT, PT, R12, UR11, PT ;  /* 0x0000000b0c177c48 */ /* 0x000fe4000bfe0100 */
[----:B------:R-:W-:Y:S02]  /*26b0*/  IADD3.X R37, PT, PT, R8, UR19, RZ, P0, !PT ;  /* 0x0000001308257c10 */ /* 0x000fe400087fe4ff */
[----:B------:R-:W-:-:S02]  /*26c0*/  SHF.R.S32.HI R8, RZ, 0x1f, R23 ;  /* 0x0000001fff087819 */ /* 0x000fc40000011417 */
[----:B------:R-:W-:Y:S01]  /*26d0*/  SHF.L.U64.HI R10, R22, 0x2, R25 ;  /* 0x00000002160a7819 */ /* 0x000fe20000010219 */
[----:B------:R-:W-:Y:S01]  /*26e0*/  IMAD.SHL.U32 R34, R34, 0x4, RZ ;  /* 0x0000000422227824 */ /* 0x000fe200078e00ff */
[----:B------:R-:W-:Y:S01]  /*26f0*/  SHF.L.U32 R22, R22, 0x2, RZ ;  /* 0x0000000216167819 */ /* 0x000fe200000006ff */
[----:B------:R-:W-:Y:S01]  /*2700*/  IMAD R8, R8, UR12, RZ ;  /* 0x0000000c08087c24 */ /* 0x000fe2000f8e02ff */
[----:B------:R-:W4:Y:S02]  /*2710*/  LDG.E R12, desc[UR22][R36.64] ;  /* 0x00000016240c7981 */ /* 0x000f24000c1e1900 */
[C---:B------:R-:W-:Y:S01]  /*2720*/  IADD3 R32, P0, PT, R22.reuse, UR16, RZ ;  /* 0x0000001016207c10 */ /* 0x040fe2000ff1e0ff */
[C---:B------:R-:W-:Y:S01]  /*2730*/  IMAD R25, R23.reuse, UR13, R8 ;  /* 0x0000000d17197c24 */ /* 0x040fe2000f8e0208 */
[----:B------:R-:W-:Y:S01]  /*2740*/  IADD3 R30, P1, PT, R22, UR18, RZ ;  /* 0x00000012161e7c10 */ /* 0x000fe2000ff3e0ff */
[----:B------:R-:W-:-:S05]  /*2750*/  IMAD.WIDE.U32 R22, R23, UR12, R20 ;  /* 0x0000000c17167c25 */ /* 0x000fca000f8e0014 */
[----:B------:R-:W-:Y:S02]  /*2760*/  IADD3 R23, PT, PT, R23, R25, RZ ;  /* 0x0000001917177210 */ /* 0x000fe40007ffe0ff */
[----:B------:R-:W-:-:S03]  /*2770*/  IADD3.X R33, PT, PT, R10, UR17, RZ, P0, !PT ;  /* 0x000000110a217c10 */ /* 0x000fc600087fe4ff */
[----:B------:R-:W-:Y:S01]  /*2780*/  IMAD R23, R23, UR14, RZ ;  /* 0x0000000e17177c24 */ /* 0x000fe2000f8e02ff */
[----:B------:R-:W-:-:S03]  /*2790*/  IADD3 R24, P0, PT, R34, UR16, RZ ;  /* 0x0000001022187c10 */ /* 0x000fc6000ff1e0ff */
[C---:B------:R-:W-:Y:S02]  /*27a0*/  IMAD R35, R22.reuse, UR15, R23 ;  /* 0x0000000f16237c24 */ /* 0x040fe4000f8e0217 */
[----:B------:R-:W-:Y:S01]  /*27b0*/  IMAD.WIDE.U32 R22, R22, UR14, R18 ;  /* 0x0000000e16167c25 */ /* 0x000fe2000f8e0012 */
[----:B------:R-:W-:Y:S02]  /*27c0*/  IADD3.X R25, PT, PT, R28, UR17, RZ, P0, !PT ;  /* 0x000000111c197c10 */ /* 0x000fe400087fe4ff */
[----:B------:R-:W-:Y:S01]  /*27d0*/  IADD3 R34, P0, PT, R34, UR18, RZ ;  /* 0x0000001222227c10 */ /* 0x000fe2000ff1e0ff */
[----:B------:R-:W-:Y:S01]  /*27e0*/  IMAD.IADD R23, R23, 0x1, R35 ;  /* 0x0000000117177824 */ /* 0x000fe200078e0223 */
[----:B------:R-:W-:Y:S01]  /*27f0*/  IADD3.X R31, PT, PT, R10, UR19, RZ, P1, !PT ;  /* 0x000000130a1f7c10 */ /* 0x000fe20008ffe4ff */
[----:B------:R-:W4:Y:S01]  /*2800*/  LDG.E R37, desc[UR22][R24.64] ;  /* 0x0000001618257981 */ /* 0x000f22000c1e1900 */
[----:B------:R-:W-:Y:S02]  /*2810*/  IADD3.X R35, PT, PT, R28, UR19, RZ, P0, !PT ;  /* 0x000000131c237c10 */ /* 0x000fe400087fe4ff */
[----:B------:R-:W-:Y:S01]  /*2820*/  SHF.L.U64.HI R28, R22, 0x2, R23 ;  /* 0x00000002161c7819 */ /* 0x000fe20000010217 */
[----:B------:R0:W4:Y:S01]  /*2830*/  LDG.E R8, desc[UR22][R30.64] ;  /* 0x000000161e087981 */ /* 0x000122000c1e1900 */
[----:B------:R-:W-:-:S03]  /*2840*/  VIADDMNMX R23, R26, 0x5, RZ, !PT ;  /* 0x000000051a177846 */ /* 0x000fc600078001ff */
[----:B------:R1:W4:Y:S01]  /*2850*/  LDG.E R10, desc[UR22][R32.64] ;  /* 0x00000016200a7981 */ /* 0x000322000c1e1900 */
[----:B------:R-:W-:Y:S02]  /*2860*/  VIMNMX R23, PT, PT, R23, UR11, PT ;  /* 0x0000000b17177c48 */ /* 0x000fe4000bfe0100 */
[----:B------:R-:W-:Y:S01]  /*2870*/  SHF.L.U32 R22, R22, 0x2, RZ ;  /* 0x0000000216167819 */ /* 0x000fe200000006ff */
[----:B------:R-:W4:Y:S01]  /*2880*/  LDG.E R35, desc[UR22][R34.64] ;  /* 0x0000001622237981 */ /* 0x000f22000c1e1900 */
[----:B0-----:R-:W-:Y:S02]  /*2890*/  SHF.R.S32.HI R30, RZ, 0x1f, R23 ;  /* 0x0000001fff1e7819 */ /* 0x001fe40000011417 */
[----:B------:R-:W-:-:S03]  /*28a0*/  IADD3 R24, P0, PT, R22, UR16, RZ ;  /* 0x0000001016187c10 */ /* 0x000fc6000ff1e0ff */
[----:B------:R-:W-:Y:S01]  /*28b0*/  IMAD R30, R30, UR12, RZ ;  /* 0x0000000c1e1e7c24 */ /* 0x000fe2000f8e02ff */
[----:B------:R-:W-:-:S03]  /*28c0*/  IADD3.X R25, PT, PT, R28, UR17, RZ, P0, !PT ;  /* 0x000000111c197c10 */ /* 0x000fc600087fe4ff */
[C---:B-1----:R-:W-:Y:S01]  /*28d0*/  IMAD R32, R23.reuse, UR13, R30 ;  /* 0x0000000d17207c24 */ /* 0x042fe2000f8e021e */
[----:B------:R-:W-:Y:S01]  /*28e0*/  IADD3 R30, P0, PT, R22, UR18, RZ ;  /* 0x00000012161e7c10 */ /* 0x000fe2000ff1e0ff */
[----:B------:R-:W-:Y:S01]  /*28f0*/  IMAD.WIDE.U32 R22, R23, UR12, R20 ;  /* 0x0000000c17167c25 */ /* 0x000fe2000f8e0014 */
[----:B------:R-:W4:Y:S02]  /*2900*/  LDG.E R33, desc[UR22][R24.64] ;  /* 0x0000001618217981 */ /* 0x000f24000c1e1900 */
[----:B------:R-:W-:Y:S01]  /*2910*/  IADD3.X R31, PT, PT, R28, UR19, RZ, P0, !PT ;  /* 0x000000131c1f7c10 */ /* 0x000fe200087fe4ff */
[----:B------:R-:W-:-:S04]  /*2920*/  IMAD.IADD R23, R23, 0x1, R32 ;  /* 0x0000000117177824 */ /* 0x000fc800078e0220 */
[----:B------:R-:W-:Y:S01]  /*2930*/  IMAD R23, R23, UR14, RZ ;  /* 0x0000000e17177c24 */ /* 0x000fe2000f8e02ff */
[----:B------:R2:W4:Y:S01]  /*2940*/  LDG.E R31, desc[UR22][R30.64] ;  /* 0x000000161e1f7981 */ /* 0x000522000c1e1900 */
[C---:B------:R-:W-:Y:S02]  /*2950*/  VIADDMNMX R28, R26.reuse, 0x6, RZ, !PT ;  /* 0x000000061a1c7846 */ /* 0x040fe400078001ff */
[----:B------:R-:W-:Y:S02]  /*2960*/  VIADDMNMX R32, R26, 0x7, RZ, !PT ;  /* 0x000000071a207846 */ /* 0x000fe400078001ff */
[----:B------:R-:W-:Y:S02]  /*2970*/  VIMNMX R26, PT, PT, R28, UR11, PT ;  /* 0x0000000b1c1a7c48 */ /* 0x000fe4000bfe0100 */
[----:B------:R-:W-:-:S04]  /*2980*/  VIMNMX R28, PT, PT, R32, UR11, PT ;  /* 0x0000000b201c7c48 */ /* 0x000fc8000bfe0100 */
[----:B------:R-:W-:-:S05]  /*2990*/  SHF.R.S32.HI R32, RZ, 0x1f, R28 ;  /* 0x0000001fff207819 */ /* 0x000fca000001141c */
[----:B------:R-:W-:-:S04]  /*29a0*/  IMAD R32, R32, UR12, RZ ;  /* 0x0000000c20207c24 */ /* 0x000fc8000f8e02ff */
[----:B------:R-:W-:Y:S02]  /*29b0*/  IMAD R32, R28, UR13, R32 ;  /* 0x0000000d1c207c24 */ /* 0x000fe4000f8e0220 */
[----:B--2---:R-:W-:Y:S01]  /*29c0*/  FFMA R30, R2, R13, R11 ;  /* 0x0000000d021e7223 */ /* 0x004fe2000000000b */
[C---:B------:R-:W-:Y:S02]  /*29d0*/  IMAD R11, R22.reuse, UR15, R23 ;  /* 0x0000000f160b7c24 */ /* 0x040fe4000f8e0217 */
[----:B------:R-:W-:-:S05]  /*29e0*/  IMAD.WIDE.U32 R22, R22, UR14, R18 ;  /* 0x0000000e16167c25 */ /* 0x000fca000f8e0012 */
[----:B------:R-:W-:Y:S01]  /*29f0*/  IADD3 R11, PT, PT, R23, R11, RZ ;  /* 0x0000000b170b7210 */ /* 0x000fe20007ffe0ff */
[----:B------:R-:W-:Y:S02]  /*2a00*/  IMAD.SHL.U32 R23, R22, 0x4, RZ ;  /* 0x0000000416177824 */ /* 0x000fe400078e00ff */
[----:B---3--:R-:W-:Y:S01]  /*2a10*/  FFMA R9, R2, R27, R9 ;  /* 0x0000001b02097223 */ /* 0x008fe20000000009 */
[----:B------:R-:W-:Y:S02]  /*2a20*/  SHF.L.U64.HI R11, R22, 0x2, R11 ;  /* 0x00000002160b7819 */ /* 0x000fe4000001020b */
[----:B------:R-:W-:Y:S02]  /*2a30*/  IADD3 R24, P0, PT, R23, UR16, RZ ;  /* 0x0000001017187c10 */ /* 0x000fe4000ff1e0ff */
[----:B------:R-:W-:Y:S02]  /*2a40*/  SHF.R.S32.HI R27, RZ, 0x1f, R26 ;  /* 0x0000001fff1b7819 */ /* 0x000fe4000001141a */
[----:B------:R-:W-:-:S02]  /*2a50*/  IADD3.X R25, PT, PT, R11, UR17, RZ, P0, !PT ;  /* 0x000000110b197c10 */ /* 0x000fc400087fe4ff */
[----:B------:R-:W-:Y:S01]  /*2a60*/  IADD3 R22, P1, PT, R23, UR18, RZ ;  /* 0x0000001217167c10 */ /* 0x000fe2000ff3e0ff */
[----:B------:R-:W-:Y:S02]  /*2a70*/  IMAD R27, R27, UR12, RZ ;  /* 0x0000000c1b1b7c24 */ /* 0x000fe4000f8e02ff */
[----:B------:R0:W2:Y:S01]  /*2a80*/  LDG.E R13, desc[UR22][R24.64] ;  /* 0x00000016180d7981 */ /* 0x0000a2000c1e1900 */
[----:B------:R-:W-:-:S05]  /*2a90*/  IADD3.X R23, PT, PT, R11, UR19, RZ, P1, !PT ;  /* 0x000000130b177c10 */ /* 0x000fca0008ffe4ff */
[----:B------:R1:W3:Y:S01]  /*2aa0*/  LDG.E R11, desc[UR22][R22.64] ;  /* 0x00000016160b7981 */ /* 0x0002e2000c1e1900 */
[C---:B0-----:R-:W-:Y:S02]  /*2ab0*/  IMAD R25, R26.reuse, UR13, R27 ;  /* 0x0000000d1a197c24 */ /* 0x041fe4000f8e021b */
[----:B------:R-:W-:-:S04]  /*2ac0*/  IMAD.WIDE.U32 R26, R26, UR12, R20 ;  /* 0x0000000c1a1a7c25 */ /* 0x000fc8000f8e0014 */
[----:B-1----:R-:W-:Y:S01]  /*2ad0*/  IMAD.WIDE.U32 R22, R28, UR12, R20 ;  /* 0x0000000c1c167c25 */ /* 0x002fe2000f8e0014 */
[----:B------:R-:W-:-:S03]  /*2ae0*/  IADD3 R24, PT, PT, R27, R25, RZ ;  /* 0x000000191b187210 */ /* 0x000fc60007ffe0ff */
[----:B------:R-:W-:Y:S02]  /*2af0*/  IMAD.IADD R23, R23, 0x1, R32 ;  /* 0x0000000117177824 */ /* 0x000fe400078e0220 */
[----:B------:R-:W-:Y:S02]  /*2b00*/  IMAD R25, R24, UR14, RZ ;  /* 0x0000000e18197c24 */ /* 0x000fe4000f8e02ff */
[----:B-----5:R-:W-:Y:S01]  /*2b10*/  FFMA R30, R2, R29, R30 ;  /* 0x0000001d021e7223 */ /* 0x020fe2000000001e */
[----:B------:R-:W-:Y:S02]  /*2b20*/  IMAD R29, R23, UR14, RZ ;  /* 0x0000000e171d7c24 */ /* 0x000fe4000f8e02ff */
[C---:B------:R-:W-:Y:S02]  /*2b30*/  IMAD R23, R26.reuse, UR15, R25 ;  /* 0x0000000f1a177c24 */ /* 0x040fe4000f8e0219 */
[----:B------:R-:W-:-:S04]  /*2b40*/  IMAD.WIDE.U32 R26, R26, UR14, R18 ;  /* 0x0000000e1a1a7c25 */ /* 0x000fc8000f8e0012 */
[----:B------:R-:W-:Y:S01]  /*2b50*/  IMAD.WIDE.U32 R24, R22, UR14, R18 ;  /* 0x0000000e16187c25 */ /* 0x000fe2000f8e0012 */
[----:B------:R-:W-:-:S03]  /*2b60*/  IADD3 R27, PT, PT, R27, R23, RZ ;  /* 0x000000171b1b7210 */ /* 0x000fc60007ffe0ff */
[----:B------:R-:W-:Y:S02]  /*2b70*/  IMAD R29, R22, UR15, R29 ;  /* 0x0000000f161d7c24 */ /* 0x000fe4000f8e021d */
[----:B------:R-:W-:-:S03]  /*2b80*/  IMAD.SHL.U32 R23, R26, 0x4, RZ ;  /* 0x000000041a177824 */ /* 0x000fc600078e00ff */
[----:B------:R-:W-:Y:S01]  /*2b90*/  IADD3 R29, PT, PT, R25, R29, RZ ;  /* 0x0000001d191d7210 */ /* 0x000fe20007ffe0ff */
[----:B------:R-:W-:Y:S01]  /*2ba0*/  IMAD.SHL.U32 R28, R24, 0x4, RZ ;  /* 0x00000004181c7824 */ /* 0x000fe200078e00ff */
[----:B------:R-:W-:Y:S02]  /*2bb0*/  SHF.L.U64.HI R27, R26, 0x2, R27 ;  /* 0x000000021a1b7819 */ /* 0x000fe4000001021b */
[C---:B------:R-:W-:Y:S02]  /*2bc0*/  IADD3 R22, P0, PT, R23.reuse, UR16, RZ ;  /* 0x0000001017167c10 */ /* 0x040fe4000ff1e0ff */
[----:B------:R-:W-:Y:S02]  /*2bd0*/  SHF.L.U64.HI R29, R24, 0x2, R29 ;  /* 0x00000002181d7819 */ /* 0x000fe4000001021d */
[----:B------:R-:W-:Y:S02]  /*2be0*/  IADD3 R24, P1, PT, R23, UR18, RZ ;  /* 0x0000001217187c10 */ /* 0x000fe4000ff3e0ff */
[----:B------:R-:W-:-:S02]  /*2bf0*/  IADD3.X R23, PT, PT, R27, UR17, RZ, P0, !PT ;  /* 0x000000111b177c10 */ /* 0x000fc400087fe4ff */
[C---:B------:R-:W-:Y:S02]  /*2c00*/  IADD3 R26, P0, PT, R28.reuse, UR16, RZ ;  /* 0x000000101c1a7c10 */ /* 0x040fe4000ff1e0ff */
[----:B------:R-:W-:Y:S02]  /*2c10*/  IADD3 R28, P2, PT, R28, UR18, RZ ;  /* 0x000000121c1c7c10 */ /* 0x000fe4000ff5e0ff */
[----:B------:R-:W-:Y:S01]  /*2c20*/  IADD3.X R25, PT, PT, R27, UR19, RZ, P1, !PT ;  /* 0x000000131b197c10 */ /* 0x000fe20008ffe4ff */
[----:B------:R-:W5:Y:S01]  /*2c30*/  LDG.E R23, desc[UR22][R22.64] ;  /* 0x0000001616177981 */ /* 0x000f62000c1e1900 */
[C---:B------:R-:W-:Y:S02]  /*2c40*/  IADD3.X R27, PT, PT, R29.reuse, UR17, RZ, P0, !PT ;  /* 0x000000111d1b7c10 */ /* 0x040fe400087fe4ff */
[----:B------:R-:W-:Y:S02]  /*2c50*/  IADD3.X R29, PT, PT, R29, UR19, RZ, P2, !PT ;  /* 0x000000131d1d7c10 */ /* 0x000fe400097fe4ff */
[----:B------:R-:W5:Y:S04]  /*2c60*/  LDG.E R25, desc[UR22][R24.64] ;  /* 0x0000001618197981 */ /* 0x000f68000c1e1900 */
[----:B------:R-:W5:Y:S04]  /*2c70*/  LDG.E R27, desc[UR22][R26.64] ;  /* 0x000000161a1b7981 */ /* 0x000f68000c1e1900 */
[----:B------:R-:W5:Y:S01]  /*2c80*/  LDG.E R29, desc[UR22][R28.64] ;  /* 0x000000161c1d7981 */ /* 0x000f62000c1e1900 */
[----:B------:R-:W-:Y:S01]  /*2c90*/  UIADD3 UR6, UPT, UPT, UR6, 0x8, URZ ;  /* 0x0000000806067890 */ /* 0x000fe2000fffe0ff */
[----:B----4-:R-:W-:-:S03]  /*2ca0*/  FFMA R9, R2, R12, R9 ;  /* 0x0000000c02097223 */ /* 0x010fc60000000009 */
[----:B------:R-:W-:Y:S01]  /*2cb0*/  UISETP.NE.AND UP4, UPT, UR6, UR7, UPT ;  /* 0x000000070600728c */ /* 0x000fe2000bf85270 */
[C---:B------:R-:W-:Y:S01]  /*2cc0*/  FFMA R8, R2.reuse, R8, R9 ;  /* 0x0000000802087223 */ /* 0x040fe20000000009 */
[----:B------:R-:W-:-:S04]  /*2cd0*/  FFMA R10, R2, R10, R30 ;  /* 0x0000000a020a7223 */ /* 0x000fc8000000001e */
[C---:B------:R-:W-:Y:S01]  /*2ce0*/  FFMA R10, R2.reuse, R37, R10 ;  /* 0x00000025020a7223 */ /* 0x040fe2000000000a */
[----:B------:R-:W-:-:S03]  /*2cf0*/  FFMA R8, R2, R35, R8 ;  /* 0x0000002302087223 */ /* 0x000fc60000000008 */
[C---:B------:R-:W-:Y:S01]  /*2d00*/  FFMA R10, R2.reuse, R33, R10 ;  /* 0x00000021020a7223 */ /* 0x040fe2000000000a */
[----:B------:R-:W-:-:S03]  /*2d10*/  FFMA R8, R2, R31, R8 ;  /* 0x0000001f02087223 */ /* 0x000fc60000000008 */
[C---:B--2---:R-:W-:Y:S01]  /*2d20*/  FFMA R10, R2.reuse, R13, R10 ;  /* 0x0000000d020a7223 */ /* 0x044fe2000000000a */
[----:B---3--:R-:W-:-:S03]  /*2d30*/  FFMA R8, R2, R11, R8 ;  /* 0x0000000b02087223 */ /* 0x008fc60000000008 */
[C---:B-----5:R-:W-:Y:S01]  /*2d40*/  FFMA R10, R2.reuse, R23, R10 ;  /* 0x00000017020a7223 */ /* 0x060fe2000000000a */
[----:B------:R-:W-:-:S03]  /*2d50*/  FFMA R8, R2, R25, R8 ;  /* 0x0000001902087223 */ /* 0x000fc60000000008 */
[C---:B------:R-:W-:Y:S01]  /*2d60*/  FFMA R11, R2.reuse, R27, R10 ;  /* 0x0000001b020b7223 */ /* 0x040fe2000000000a */
[----:B------:R-:W-:Y:S01]  /*2d70*/  FFMA R9, R2, R29, R8 ;  /* 0x0000001d02097223 */ /* 0x000fe20000000008 */
[----:B------:R-:W-:Y:S06]  /*2d80*/  BRA.U UP4, `(.L_x_50) ;  /* 0xfffffff504507547 */ /* 0x000fec000b83ffff */
[----:B------:R-:W-:-:S05]  /*2d90*/  UMOV UR6, UR7 ;  /* 0x0000000700067c82 */ /* 0x000fca0008000000 */
.L_x_49:
        /* <DEDUP_REMOVED lines=12> */
[----:B------:R-:W-:-:S02]  /*2e60*/  VIADDMNMX R29, R2, 0x2, RZ, !PT ;  /* 0x00000002021d7846 */ /* 0x000fc400078001ff */
[----:B------:R-:W-:Y:S02]  /*2e70*/  VIADDMNMX R13, R2, 0x3, RZ, !PT ;  /* 0x00000003020d7846 */ /* 0x000fe400078001ff */
[----:B------:R-:W-:Y:S02]  /*2e80*/  VIMNMX R27, PT, PT, R10, UR11, PT ;  /* 0x0000000b0a1b7c48 */ /* 0x000fe4000bfe0100 */
[----:B------:R-:W-:Y:S02]  /*2e90*/  SHF.R.S32.HI R2, RZ, 0x1f, R25 ;  /* 0x0000001fff027819 */ /* 0x000fe40000011419 */
[----:B------:R-:W-:Y:S02]  /*2ea0*/  VIMNMX R29, PT, PT, R29, UR11, PT ;  /* 0x0000000b1d1d7c48 */ /* 0x000fe4000bfe0100 */
[----:B------:R-:W-:Y:S01]  /*2eb0*/  VIMNMX R13, PT, PT, R13, UR11, PT ;  /* 0x0000000b0d0d7c48 */ /* 0x000fe2000bfe0100 */
[----:B0-----:R-:W-:Y:S01]  /*2ec0*/  IMAD R12, R2, UR12, RZ ;  /* 0x0000000c020c7c24 */ /* 0x001fe2000f8e02ff */
[----:B------:R-:W-:-:S02]  /*2ed0*/  SHF.R.S32.HI R8, RZ, 0x1f, R27 ;  /* 0x0000001fff087819 */ /* 0x000fc4000001141b */
[----:B------:R-:W-:Y:S01]  /*2ee0*/  SHF.R.S32.HI R2, RZ, 0x1f, R29 ;  /* 0x0000001fff027819 */ /* 0x000fe2000001141d */
[C---:B------:R-:W-:Y:S01]  /*2ef0*/  IMAD R31, R25.reuse, UR13, R12 ;  /* 0x0000000d191f7c24 */ /* 0x040fe2000f8e020c */
[----:B------:R-:W-:Y:S01]  /*2f00*/  SHF.R.S32.HI R10, RZ, 0x1f, R13 ;  /* 0x0000001fff0a7819 */ /* 0x000fe2000001140d */
[----:B------:R-:W-:Y:S01]  /*2f10*/  IMAD R8, R8, UR12, RZ ;  /* 0x0000000c08087c24 */ /* 0x000fe2000f8e02ff */
[----:B------:R-:W-:Y:S01]  /*2f20*/  MOV R12, R18 ;  /* 0x00000012000c7202 */ /* 0x000fe20000000f00 */
[----:B------:R-:W-:Y:S02]  /*2f30*/  IMAD R2, R2, UR12, RZ ;  /* 0x0000000c02027c24 */ /* 0x000fe4000f8e02ff */
[----:B------:R-:W-:-:S04]  /*2f40*/  IMAD.WIDE.U32 R24, R25, UR12, R22 ;  /* 0x0000000c19187c25 */ /* 0x000fc8000f8e0016 */
[C---:B------:R-:W-:Y:S02]  /*2f50*/  IMAD R33, R27.reuse, UR13, R8 ;  /* 0x0000000d1b217c24 */ /* 0x040fe4000f8e0208 */
[----:B------:R-:W-:Y:S02]  /*2f60*/  IMAD R10, R10, UR12, RZ ;  /* 0x0000000c0a0a7c24 */ /* 0x000fe4000f8e02ff */
[----:B------:R-:W-:-:S04]  /*2f70*/  IMAD.WIDE.U32 R26, R27, UR12, R22 ;  /* 0x0000000c1b1a7c25 */ /* 0x000fc8000f8e0016 */
[----:B------:R-:W-:Y:S01]  /*2f80*/  IMAD R35, R29, UR13, R2 ;  /* 0x0000000d1d237c24 */ /* 0x000fe2000f8e0202 */
[----:B------:R-:W-:Y:S01]  /*2f90*/  IADD3 R33, PT, PT, R27, R33, RZ ;  /* 0x000000211b217210 */ /* 0x000fe20007ffe0ff */
[----:B------:R-:W-:-:S04]  /*2fa0*/  IMAD.WIDE.U32 R28, R29, UR12, R22 ;  /* 0x0000000c1d1c7c25 */ /* 0x000fc8000f8e0016 */
[----:B------:R-:W-:Y:S02]  /*2fb0*/  IMAD.IADD R31, R25, 0x1, R31 ;  /* 0x00000001191f7824 */ /* 0x000fe400078e021f */
[----:B------:R-:W-:-:S04]  /*2fc0*/  IMAD.WIDE.U32 R22, R13, UR12, R22 ;  /* 0x0000000c0d167c25 */ /* 0x000fc8000f8e0016 */
[----:B------:R-:W-:Y:S01]  /*2fd0*/  IMAD R25, R13, UR13, R10 ;  /* 0x0000000d0d197c24 */ /* 0x000fe2000f8e020a */
[----:B------:R-:W0:Y:S01]  /*2fe0*/  LDCU.64 UR12, c[0x0][0x390] ;  /* 0x00007200ff0c77ac */ /* 0x000e220008000a00 */
[----:B-1----:R-:W-:Y:S02]  /*2ff0*/  IMAD R31, R31, UR14, RZ ;  /* 0x0000000e1f1f7c24 */ /* 0x002fe4000f8e02ff */
[----:B------:R-:W-:Y:S01]  /*3000*/  IMAD.IADD R35, R29, 0x1, R35 ;  /* 0x000000011d237824 */ /* 0x000fe200078e0223 */
[----:B------:R-:W-:Y:S01]  /*3010*/  IADD3 R2, PT, PT, R23, R25, RZ ;  /* 0x0000001917027210 */ /* 0x000fe20007ffe0ff */
[----:B------:R-:W-:Y:S02]  /*3020*/  IMAD.MOV.U32 R13, RZ, RZ, R19 ;  /* 0x000000ffff0d7224 */ /* 0x000fe400078e0013 */
[----:B------:R-:W-:Y:S02]  /*3030*/  IMAD R33, R33, UR14, RZ ;  /* 0x0000000e21217c24 */ /* 0x000fe4000f8e02ff */
[----:B------:R-:W-:-:S02]  /*3040*/  IMAD R23, R24, UR15, R31 ;  /* 0x0000000f18177c24 */ /* 0x000fc4000f8e021f */
[----:B------:R-:W-:Y:S02]  /*3050*/  IMAD R35, R35, UR14, RZ ;  /* 0x0000000e23237c24 */ /* 0x000fe4000f8e02ff */
[----:B------:R-:W-:-:S04]  /*3060*/  IMAD.WIDE.U32 R24, R24, UR14, R12 ;  /* 0x0000000e18187c25 */ /* 0x000fc8000f8e000c */
[----:B------:R-:W-:Y:S02]  /*3070*/  IMAD R37, R2, UR14, RZ ;  /* 0x0000000e02257c24 */ /* 0x000fe4000f8e02ff */
[----:B------:R-:W-:Y:S02]  /*3080*/  IMAD R31, R26, UR15, R33 ;  /* 0x0000000f1a1f7c24 */ /* 0x000fe4000f8e0221 */
[----:B------:R-:W-:Y:S02]  /*3090*/  IMAD R33, R28, UR15, R35 ;  /* 0x0000000f1c217c24 */ /* 0x000fe4000f8e0223 */
[----:B------:R-:W-:-:S04]  /*30a0*/  IMAD.WIDE.U32 R26, R26, UR14, R12 ;  /* 0x0000000e1a1a7c25 */ /* 0x000fc8000f8e000c */
[----:B------:R-:W-:-:S04]  /*30b0*/  IMAD.WIDE.U32 R28, R28, UR14, R12 ;  /* 0x0000000e1c1c7c25 */ /* 0x000fc8000f8e000c */
[----:B------:R-:W-:Y:S01]  /*30c0*/  IMAD.IADD R23, R25, 0x1, R23 ;  /* 0x0000000119177824 */ /* 0x000fe200078e0217 */
[----:B------:R-:W-:Y:S01]  /*30d0*/  SHF.L.U32 R30, R28, 0x2, RZ ;  /* 0x000000021c1e7819 */ /* 0x000fe200000006ff */
[----:B------:R-:W-:-:S03]  /*30e0*/  IMAD.WIDE.U32 R12, R22, UR14, R12 ;  /* 0x0000000e160c7c25 */ /* 0x000fc6000f8e000c */
[----:B------:R-:W-:Y:S01]  /*30f0*/  SHF.L.U64.HI R23, R24, 0x2, R23 ;  /* 0x0000000218177819 */ /* 0x000fe20000010217 */
[----:B------:R-:W-:Y:S01]  /*3100*/  IMAD R25, R22, UR15, R37 ;  /* 0x0000000f16197c24 */ /* 0x000fe2000f8e0225 */
[----:B------:R-:W-:Y:S01]  /*3110*/  SHF.L.U32 R22, R24, 0x2, RZ ;  /* 0x0000000218167819 */ /* 0x000fe200000006ff */
[----:B------:R-:W-:Y:S01]  /*3120*/  IMAD.IADD R31, R27, 0x1, R31 ;  /* 0x000000011b1f7824 */ /* 0x000fe200078e021f */
[----:B------:R-:W-:Y:S01]  /*3130*/  SHF.L.U32 R27, R26, 0x2, RZ ;  /* 0x000000021a1b7819 */ /* 0x000fe200000006ff */
[----:B------:R-:W-:Y:S01]  /*3140*/  IMAD.IADD R13, R13, 0x1, R25 ;  /* 0x000000010d0d7824 */ /* 0x000fe200078e0219 */
[C---:B--2---:R-:W-:Y:S01]  /*3150*/  IADD3 R24, P0, PT, R22.reuse, UR16, RZ ;  /* 0x0000001016187c10 */ /* 0x044fe2000ff1e0ff */
[----:B------:R-:W-:Y:S01]  /*3160*/  IMAD.IADD R33, R29, 0x1, R33 ;  /* 0x000000011d217824 */ /* 0x000fe200078e0221 */
[----:B0-----:R-:W-:Y:S02]  /*3170*/  IADD3 R22, P1, PT, R22, UR12, RZ ;  /* 0x0000000c16167c10 */ /* 0x001fe4000ff3e0ff */
[----:B------:R-:W-:-:S02]  /*3180*/  SHF.L.U64.HI R29, R26, 0x2, R31 ;  /* 0x000000021a1d7819 */ /* 0x000fc4000001021f */
[----:B------:R-:W-:Y:S02]  /*3190*/  IADD3.X R25, PT, PT, R23, UR17, RZ, P0, !PT ;  /* 0x0000001117197c10 */ /* 0x000fe400087fe4ff */
[C---:B------:R-:W-:Y:S02]  /*31a0*/  SHF.L.U32 R10, R12.reuse, 0x2, RZ ;  /* 0x000000020c0a7819 */ /* 0x040fe400000006ff */
[----:B------:R-:W-:Y:S01]  /*31b0*/  SHF.L.U64.HI R8, R12, 0x2, R13 ;  /* 0x000000020c087819 */ /* 0x000fe2000001020d */
[----:B------:R0:W2:Y:S01]  /*31c0*/  LDG.E R34, desc[UR22][R24.64] ;  /* 0x0000001618227981 */ /* 0x0000a2000c1e1900 */
[----:B------:R-:W-:Y:S02]  /*31d0*/  IADD3 R26, P0, PT, R27, UR16, RZ ;  /* 0x000000101b1a7c10 */ /* 0x000fe4000ff1e0ff */
[----:B------:R-:W-:Y:S02]  /*31e0*/  IADD3.X R23, PT, PT, R23, UR13, RZ, P1, !PT ;  /* 0x0000000d17177c10 */ /* 0x000fe40008ffe4ff */
[----:B------:R-:W-:-:S02]  /*31f0*/  IADD3 R12, P1, PT, R27, UR12, RZ ;  /* 0x0000000c1b0c7c10 */ /* 0x000fc4000ff3e0ff */
[----:B------:R-:W-:Y:S01]  /*3200*/  SHF.L.U64.HI R2, R28, 0x2, R33 ;  /* 0x000000021c027819 */ /* 0x000fe20000010221 */
[----:B------:R1:W3:Y:S01]  /*3210*/  LDG.E R22, desc[UR22][R22.64] ;  /* 0x0000001616167981 */ /* 0x0002e2000c1e1900 */
[C---:B------:R-:W-:Y:S02]  /*3220*/  IADD3.X R27, PT, PT, R29.reuse, UR17, RZ, P0, !PT ;  /* 0x000000111d1b7c10 */ /* 0x040fe400087fe4ff */
[C---:B------:R-:W-:Y:S02]  /*3230*/  IADD3 R28, P0, PT, R30.reuse, UR16, RZ ;  /* 0x000000101e1c7c10 */ /* 0x040fe4000ff1e0ff */
[----:B------:R-:W-:Y:S01]  /*3240*/  IADD3.X R13, PT, PT, R29, UR13, RZ, P1, !PT ;  /* 0x0000000d1d0d7c10 */ /* 0x000fe20008ffe4ff */
[----:B------:R-:W4:Y:S01]  /*3250*/  LDG.E R26, desc[UR22][R26.64] ;  /* 0x000000161a1a7981 */ /* 0x000f22000c1e1900 */
[----:B------:R-:W-:Y:S02]  /*3260*/  IADD3 R30, P1, PT, R30, UR12, RZ ;  /* 0x0000000c1e1e7c10 */ /* 0x000fe4000ff3e0ff */
[----:B------:R-:W-:Y:S01]  /*3270*/  IADD3.X R29, PT, PT, R2, UR17, RZ, P0, !PT ;  /* 0x00000011021d7c10 */ /* 0x000fe200087fe4ff */
[----:B------:R-:W5:Y:S01]  /*3280*/  LDG.E R12, desc[UR22][R12.64] ;  /* 0x000000160c0c7981 */ /* 0x000f62000c1e1900 */
[----:B------:R-:W-:-:S02]  /*3290*/  IADD3 R32, P2, PT, R10, UR16, RZ ;  /* 0x000000100a207c10 */ /* 0x000fc4000ff5e0ff */
[----:B0-----:R-:W-:Y:S01]  /*32a0*/  IADD3 R24, P0, PT, R10, UR12, RZ ;  /* 0x0000000c0a187c10 */ /* 0x001fe2000ff1e0ff */
[----:B------:R-:W5:Y:S01]  /*32b0*/  LDG.E R28, desc[UR22][R28.64] ;  /* 0x000000161c1c7981 */ /* 0x000f62000c1e1900 */
[----:B------:R-:W-:Y:S02]  /*32c0*/  IADD3.X R31, PT, PT, R2, UR13, RZ, P1, !PT ;  /* 0x0000000d021f7c10 */ /* 0x000fe40008ffe4ff */
[C---:B------:R-:W-:Y:S02]  /*32d0*/  IADD3.X R33, PT, PT, R8.reuse, UR17, RZ, P2, !PT ;  /* 0x0000001108217c10 */ /* 0x040fe400097fe4ff */
[----:B------:R-:W-:Y:S01]  /*32e0*/  IADD3.X R25, PT, PT, R8, UR13, RZ, P0, !PT ;  /* 0x0000000d08197c10 */ /* 0x000fe200087fe4ff */
[----:B------:R-:W5:Y:S04]  /*32f0*/  LDG.E R30, desc[UR22][R30.64] ;  /* 0x000000161e1e7981 */ /* 0x000f68000c1e1900 */
[----:B------:R-:W5:Y:S04]  /*3300*/  LDG.E R32, desc[UR22][R32.64] ;  /* 0x0000001620207981 */ /* 0x000f68000c1e1900 */
[----:B------:R-:W5:Y:S01]  /*3310*/  LDG.E R24, desc[UR22][R24.64] ;  /* 0x0000001618187981 */ /* 0x000f62000c1e1900 */
[----:B-1----:R-:W0:Y:S02]  /*3320*/  MUFU.EX2 R23, R5 ;  /* 0x0000000500177308 */ /* 0x002e240000000800 */
[----:B0-----:R-:W-:Y:S01]  /*3330*/  FMUL R23, R6, R23 ;  /* 0x0000001706177220 */ /* 0x001fe20000400000 */
[----:B------:R-:W-:-:S03]  /*3340*/  UIADD3 UR6, UPT, UPT, UR6, 0x4, URZ ;  /* 0x0000000406067890 */ /* 0x000fc6000fffe0ff */
[-C--:B--2---:R-:W-:Y:S01]  /*3350*/  FFMA R11, R34, R23.reuse, R11 ;  /* 0x00000017220b7223 */ /* 0x084fe2000000000b */
[----:B---3--:R-:W-:-:S03]  /*3360*/  FFMA R9, R22, R23, R9 ;  /* 0x0000001716097223 */ /* 0x008fc60000000009 */
[-C--:B----4-:R-:W-:Y:S01]  /*3370*/  FFMA R11, R26, R23.reuse, R11 ;  /* 0x000000171a0b7223 */ /* 0x090fe2000000000b */
[----:B-----5:R-:W-:-:S03]  /*3380*/  FFMA R9, R12, R23, R9 ;  /* 0x000000170c097223 */ /* 0x020fc60000000009 */
[-C--:B------:R-:W-:Y:S01]  /*3390*/  FFMA R11, R28, R23.reuse, R11 ;  /* 0x000000171c0b7223 */ /* 0x080fe2000000000b */
[----:B------:R-:W-:-:S03]  /*33a0*/  FFMA R9, R30, R23, R9 ;  /* 0x000000171e097223 */ /* 0x000fc60000000009 */
[-C--:B------:R-:W-:Y:S01]  /*33b0*/  FFMA R11, R32, R23.reuse, R11 ;  /* 0x00000017200b7223 */ /* 0x080fe2000000000b */
[----:B------:R-:W-:-:S07]  /*33c0*/  FFMA R9, R24, R23, R9 ;  /* 0x0000001718097223 */ /* 0x000fce0000000009 */
.L_x_52:
[----:B------:R-:W-:Y:S05]  /*33d0*/  BRA.U !UP4, `(.L_x_51) ;  /* 0x000000050c5c7547 */ /* 0x000fea000b800000 */
[----:B------:R-:W-:Y:S02]  /*33e0*/  UISETP.NE.AND UP4, UPT, UR8, 0x1, UPT ;  /* 0x000000010800788c */ /* 0x000fe4000bf85270 */
[----:B------:R-:W-:-:S07]  /*33f0*/  ULOP3.LUT UP5, URZ, UR9, 0x1, URZ, 0xc0, !UPT ;  /* 0x0000000109ff7892 */ /* 0x000fce000f8ac0ff */
[----:B------:R-:W-:Y:S05]  /*3400*/  BRA.U !UP4, `(.L_x_53) ;  /* 0x000000010cd07547 */ /* 0x000fea000b800000 */
[----:B------:R-:W0:Y:S01]  /*3410*/  LDCU.64 UR12, c[0x0][0x3c0] ;  /* 0x00007800ff0c77ac */ /* 0x000e220008000a00 */
[----:B------:R-:W-:Y:S01]  /*3420*/  VIADD R2, R7, UR6 ;  /* 0x0000000607027c36 */ /* 0x000fe20008000000 */
[----:B------:R-:W-:Y:S01]  /*3430*/  MOV R12, R20 ;  /* 0x00000014000c7202 */ /* 0x000fe20000000f00 */
[----:B------:R-:W-:Y:S01]  /*3440*/  IMAD.MOV.U32 R13, RZ, RZ, R21 ;  /* 0x000000ffff0d7224 */ /* 0x000fe200078e0015 */
[----:B------:R-:W1:Y:S02]  /*3450*/  LDCU.64 UR14, c[0x0][0x3b8] ;  /* 0x00007700ff0e77ac */ /* 0x000e640008000a00 */
[----:B------:R-:W-:Y:S02]  /*3460*/  VIMNMX R8, PT, PT, RZ, R2, !PT ;  /* 0x00000002ff087248 */ /* 0x000fe40007fe0100 */
[----:B------:R-:W-:Y:S01]  /*3470*/  VIADDMNMX R2, R2, 0x1, RZ, !PT ;  /* 0x0000000102027846 */ /* 0x000fe200078001ff */
[----:B------:R-:W2:Y:S01]  /*3480*/  LDCU.64 UR16, c[0x0][0x390] ;  /* 0x00007200ff1077ac */ /* 0x000ea20008000a00 */
[----:B------:R-:W-:-:S02]  /*3490*/  VIMNMX R23, PT, PT, R8, UR11, PT ;  /* 0x0000000b08177c48 */ /* 0x000fc4000bfe0100 */
[----:B------:R-:W-:Y:S02]  /*34a0*/  VIMNMX R27, PT, PT, R2, UR11, PT ;  /* 0x0000000b021b7c48 */ /* 0x000fe4000bfe0100 */
        /* <DEDUP_REMOVED lines=8> */
[----:B------:R-:W-:Y:S01]  /*3530*/  IMAD R27, R27, UR13, R8 ;  /* 0x0000000d1b1b7c24 */ /* 0x000fe2000f8e0208 */
[----:B------:R-:W0:Y:S01]  /*3540*/  LDCU.64 UR12, c[0x0][0x388] ;  /* 0x00007100ff0c77ac */ /* 0x000e220008000a00 */
[----:B-1----:R-:W-:Y:S02]  /*3550*/  IMAD R25, R25, UR14, RZ ;  /* 0x0000000e19197c24 */ /* 0x002fe4000f8e02ff */
[----:B------:R-:W-:Y:S02]  /*3560*/  IMAD.IADD R27, R13, 0x1, R27 ;  /* 0x000000010d1b7824 */ /* 0x000fe400078e021b */
[C---:B------:R-:W-:Y:S02]  /*3570*/  IMAD R13, R22.reuse, UR15, R25 ;  /* 0x0000000f160d7c24 */ /* 0x040fe4000f8e0219 */
[----:B------:R-:W-:Y:S02]  /*3580*/  IMAD R27, R27, UR14, RZ ;  /* 0x0000000e1b1b7c24 */ /* 0x000fe4000f8e02ff */
[----:B------:R-:W-:-:S04]  /*3590*/  IMAD.WIDE.U32 R24, R22, UR14, R18 ;  /* 0x0000000e16187c25 */ /* 0x000fc8000f8e0012 */
[----:B------:R-:W-:Y:S01]  /*35a0*/  IMAD.WIDE.U32 R22, R12, UR14, R18 ;  /* 0x0000000e0c167c25 */ /* 0x000fe2000f8e0012 */
[----:B------:R-:W-:-:S03]  /*35b0*/  IADD3 R13, PT, PT, R25, R13, RZ ;  /* 0x0000000d190d7210 */ /* 0x000fc60007ffe0ff */
[----:B------:R-:W-:Y:S01]  /*35c0*/  IMAD R27, R12, UR15, R27 ;  /* 0x0000000f0c1b7c24 */ /* 0x000fe2000f8e021b */
[C---:B------:R-:W-:Y:S01]  /*35d0*/  SHF.L.U64.HI R25, R24.reuse, 0x2, R13 ;  /* 0x0000000218197819 */ /* 0x040fe2000001020d */
[----:B------:R-:W-:Y:S02]  /*35e0*/  IMAD.SHL.U32 R26, R24, 0x4, RZ ;  /* 0x00000004181a7824 */ /* 0x000fe400078e00ff */
[----:B------:R-:W-:Y:S01]  /*35f0*/  IMAD.SHL.U32 R2, R22, 0x4, RZ ;  /* 0x0000000416027824 */ /* 0x000fe200078e00ff */
[----:B------:R-:W-:Y:S02]  /*3600*/  IADD3 R27, PT, PT, R23, R27, RZ ;  /* 0x0000001b171b7210 */ /* 0x000fe40007ffe0ff */
[C---:B0-----:R-:W-:Y:S02]  /*3610*/  IADD3 R12, P0, PT, R26.reuse, UR12, RZ ;  /* 0x0000000c1a0c7c10 */ /* 0x041fe4000ff1e0ff */
[----:B--2---:R-:W-:Y:S02]  /*3620*/  IADD3 R26, P1, PT, R26, UR16, RZ ;  /* 0x000000101a1a7c10 */ /* 0x004fe4000ff3e0ff */
[----:B------:R-:W-:-:S02]  /*3630*/  SHF.L.U64.HI R23, R22, 0x2, R27 ;  /* 0x0000000216177819 */ /* 0x000fc4000001021b */
[C---:B------:R-:W-:Y:S02]  /*3640*/  IADD3 R24, P2, PT, R2.reuse, UR12, RZ ;  /* 0x0000000c02187c10 */ /* 0x040fe4000ff5e0ff */
[C---:B------:R-:W-:Y:S02]  /*3650*/  IADD3.X R13, PT, PT, R25.reuse, UR13, RZ, P0, !PT ;  /* 0x0000000d190d7c10 */ /* 0x040fe400087fe4ff */
[----:B------:R-:W-:Y:S02]  /*3660*/  IADD3 R22, P0, PT, R2, UR16, RZ ;  /* 0x0000001002167c10 */ /* 0x000fe4000ff1e0ff */
[----:B------:R-:W-:Y:S01]  /*3670*/  IADD3.X R27, PT, PT, R25, UR17, RZ, P1, !PT ;  /* 0x00000011191b7c10 */ /* 0x000fe20008ffe4ff */
[----:B------:R-:W2:Y:S01]  /*3680*/  LDG.E R12, desc[UR22][R12.64] ;  /* 0x000000160c0c7981 */ /* 0x000ea2000c1e1900 */
[C---:B------:R-:W-:Y:S02]  /*3690*/  IADD3.X R25, PT, PT, R23.reuse, UR13, RZ, P2, !PT ;  /* 0x0000000d17197c10 */ /* 0x040fe400097fe4ff */
[----:B------:R-:W-:Y:S01]  /*36a0*/  IADD3.X R23, PT, PT, R23, UR17, RZ, P0, !PT ;  /* 0x0000001117177c10 */ /* 0x000fe200087fe4ff */
[----:B------:R-:W3:Y:S04]  /*36b0*/  LDG.E R26, desc[UR22][R26.64] ;  /* 0x000000161a1a7981 */ /* 0x000ee8000c1e1900 */
[----:B------:R-:W4:Y:S04]  /*36c0*/  LDG.E R24, desc[UR22][R24.64] ;  /* 0x0000001618187981 */ /* 0x000f28000c1e1900 */
[----:B------:R-:W5:Y:S01]  /*36d0*/  LDG.E R22, desc[UR22][R22.64] ;  /* 0x0000001616167981 */ /* 0x000f62000c1e1900 */
[----:B------:R-:W0:Y:S01]  /*36e0*/  MUFU.EX2 R29, R5 ;  /* 0x00000005001d7308 */ /* 0x000e220000000800 */
[----:B------:R-:W-:Y:S01]  /*36f0*/  UIADD3 UR6, UPT, UPT, UR6, 0x2, URZ ;  /* 0x0000000206067890 */ /* 0x000fe2000fffe0ff */
[----:B0-----:R-:W-:-:S04]  /*3700*/  FMUL R2, R6, R29 ;  /* 0x0000001d06027220 */ /* 0x001fc80000400000 */
[-C--:B--2---:R-:W-:Y:S01]  /*3710*/  FFMA R11, R12, R2.reuse, R11 ;  /* 0x000000020c0b7223 */ /* 0x084fe2000000000b */
[----:B---3--:R-:W-:-:S03]  /*3720*/  FFMA R9, R26, R2, R9 ;  /* 0x000000021a097223 */ /* 0x008fc60000000009 */
[-C--:B----4-:R-:W-:Y:S01]  /*3730*/  FFMA R11, R24, R2.reuse, R11 ;  /* 0x00000002180b7223 */ /* 0x090fe2000000000b */
[----:B-----5:R-:W-:-:S07]  /*3740*/  FFMA R9, R22, R2, R9 ;  /* 0x0000000216097223 */ /* 0x020fce0000000009 */
.L_x_53:
[----:B------:R-:W-:Y:S05]  /*3750*/  BRA.U !UP5, `(.L_x_51) ;  /* 0x000000010d7c7547 */ /* 0x000fea000b800000 */
[----:B------:R-:W0:Y:S01]  /*3760*/  LDCU.64 UR12, c[0x0][0x3c0] ;  /* 0x00007800ff0c77ac */ /* 0x000e220008000a00 */
[----:B------:R-:W-:Y:S01]  /*3770*/  VIADDMNMX R7, R7, UR6, RZ, !PT ;  /* 0x0000000607077c46 */ /* 0x000fe2000f8001ff */
[----:B------:R-:W-:Y:S01]  /*3780*/  IMAD.MOV.U32 R13, RZ, RZ, R21 ;  /* 0x000000ffff0d7224 */ /* 0x000fe200078e0015 */
[----:B------:R-:W-:Y:S01]  /*3790*/  MOV R12, R20 ;  /* 0x00000014000c7202 */ /* 0x000fe20000000f00 */
[----:B------:R-:W1:Y:S01]  /*37a0*/  LDCU.64 UR14, c[0x0][0x3b8] ;  /* 0x00007700ff0e77ac */ /* 0x000e620008000a00 */
[----:B------:R-:W-:Y:S01]  /*37b0*/  VIMNMX R7, PT, PT, R7, UR11, PT ;  /* 0x0000000b07077c48 */ /* 0x000fe2000bfe0100 */
[----:B------:R-:W-:Y:S01]  /*37c0*/  IMAD.MOV.U32 R20, RZ, RZ, R18 ;  /* 0x000000ffff147224 */ /* 0x000fe200078e0012 */
[----:B------:R-:W-:Y:S01]  /*37d0*/  MOV R21, R19 ;  /* 0x0000001300157202 */ /* 0x000fe20000000f00 */
[----:B------:R-:W2:Y:S01]  /*37e0*/  LDCU.64 UR16, c[0x0][0x390] ;  /* 0x00007200ff1077ac */ /* 0x000ea20008000a00 */
[----:B------:R-:W-:-:S05]  /*37f0*/  SHF.R.S32.HI R2, RZ, 0x1f, R7 ;  /* 0x0000001fff027819 */ /* 0x000fca0000011407 */
[----:B0-----:R-:W-:Y:S02]  /*3800*/  IMAD R2, R2, UR12, RZ ;  /* 0x0000000c02027c24 */ /* 0x001fe4000f8e02ff */
[----:B------:R-:W-:-:S04]  /*3810*/  IMAD.WIDE.U32 R12, R7, UR12, R12 ;  /* 0x0000000c070c7c25 */ /* 0x000fc8000f8e000c */
[----:B------:R-:W-:Y:S01]  /*3820*/  IMAD R7, R7, UR13, R2 ;  /* 0x0000000d07077c24 */ /* 0x000fe2000f8e0202 */
[----:B------:R-:W0:Y:S01]  /*3830*/  LDCU.64 UR12, c[0x0][0x388] ;  /* 0x00007100ff0c77ac */ /* 0x000e220008000a00 */
[----:B-1----:R-:W-:-:S03]  /*3840*/  IMAD.WIDE.U32 R20, R12, UR14, R20 ;  /* 0x0000000e0c147c25 */ /* 0x002fc6000f8e0014 */
[----:B------:R-:W-:-:S05]  /*3850*/  IADD3 R2, PT, PT, R13, R7, RZ ;  /* 0x000000070d027210 */ /* 0x000fca0007ffe0ff */
[----:B------:R-:W-:Y:S02]  /*3860*/  IMAD R7, R2, UR14, RZ ;  /* 0x0000000e02077c24 */ /* 0x000fe4000f8e02ff */
[----:B------:R-:W-:Y:S02]  /*3870*/  IMAD.SHL.U32 R2, R20, 0x4, RZ ;  /* 0x0000000414027824 */ /* 0x000fe400078e00ff */
[----:B------:R-:W-:-:S05]  /*3880*/  IMAD R7, R12, UR15, R7 ;  /* 0x0000000f0c077c24 */ /* 0x000fca000f8e0207 */
[----:B------:R-:W-:Y:S02]  /*3890*/  IADD3 R21, PT, PT, R21, R7, RZ ;  /* 0x0000000715157210 */ /* 0x000fe40007ffe0ff */
[----:B0-----:R-:W-:Y:S02]  /*38a0*/  IADD3 R12, P0, PT, R2, UR12, RZ ;  /* 0x0000000c020c7c10 */ /* 0x001fe4000ff1e0ff */
[----:B------:R-:W-:Y:S02]  /*38b0*/  SHF.L.U64.HI R21, R20, 0x2, R21 ;  /* 0x0000000214157819 */ /* 0x000fe40000010215 */
[----:B--2---:R-:W-:Y:S02]  /*38c0*/  IADD3 R20, P1, PT, R2, UR16, RZ ;  /* 0x0000001002147c10 */ /* 0x004fe4000ff3e0ff */
[C---:B------:R-:W-:Y:S02]  /*38d0*/  IADD3.X R13, PT, PT, R21.reuse, UR13, RZ, P0, !PT ;  /* 0x0000000d150d7c10 */ /* 0x040fe400087fe4ff */
[----:B------:R-:W-:-:S03]  /*38e0*/  IADD3.X R21, PT, PT, R21, UR17, RZ, P1, !PT ;  /* 0x0000001115157c10 */ /* 0x000fc60008ffe4ff */
[----:B------:R-:W2:Y:S04]  /*38f0*/  LDG.E R12, desc[UR22][R12.64] ;  /* 0x000000160c0c7981 */ /* 0x000ea8000c1e1900 */
[----:B------:R-:W3:Y:S01]  /*3900*/  LDG.E R20, desc[UR22][R20.64] ;  /* 0x0000001614147981 */ /* 0x000ee2000c1e1900 */
[----:B------:R-:W0:Y:S02]  /*3910*/  MUFU.EX2 R7, R5 ;  /* 0x0000000500077308 */ /* 0x000e240000000800 */
[----:B0-----:R-:W-:-:S04]  /*3920*/  FMUL R7, R6, R7 ;  /* 0x0000000706077220 */ /* 0x001fc80000400000 */
[-C--:B--2---:R-:W-:Y:S01]  /*3930*/  FFMA R11, R12, R7.reuse, R11 ;  /* 0x000000070c0b7223 */ /* 0x084fe2000000000b */
[----:B---3--:R-:W-:-:S07]  /*3940*/  FFMA R9, R20, R7, R9 ;  /* 0x0000000714097223 */ /* 0x008fce0000000009 */
.L_x_51:
[----:B------:R-:W-:Y:S05]  /*3950*/  BRA.U UP0, `(.L_x_54) ;  /* 0xffffffe9000c7547 */ /* 0x000fea000b83ffff */
[----:B------:R-:W-:Y:S05]  /*3960*/  BRA.U UP1, `(.L_x_55) ;  /* 0xffffffe501e47547 */ /* 0x000fea000b83ffff */
.L_x_35:
        /* <DEDUP_REMOVED lines=11> */
[----:B------:R-:W-:Y:S01]  /*3a20*/  IMAD.MOV.U32 R2, RZ, RZ, R11 ;  /* 0x000000ffff027224 */ /* 0x000fe200078e000b */
[----:B------:R-:W-:-:S07]  /*3a30*/  MOV R10, 0x3a50 ;  /* 0x00003a50000a7802 */ /* 0x000fce0000000f00 */
[----:B------:R-:W-:Y:S05]  /*3a40*/  CALL.REL.NOINC `($__internal_1_$__cuda_sm3x_div_rn_noftz_f32_slowpath) ;  /* 0x0000000000607944 */ /* 0x000fea0003c00000 */
[----:B------:R-:W-:-:S07]  /*3a50*/  MOV R6, R2 ;  /* 0x0000000200067202 */ /* 0x000fce0000000f00 */
.L_x_57:
[----:B------:R-:W-:Y:S05]  /*3a60*/  BSYNC.RECONVERGENT B0 ;  /* 0x0000000000007941 */ /* 0x000fea0003800200 */
.L_x_56:
[----:B------:R-:W0:Y:S01]  /*3a70*/  LDCU.64 UR4, c[0x0][0x3c0] ;  /* 0x00007800ff0477ac */ /* 0x000e220008000a00 */
[----:B------:R-:W-:Y:S01]  /*3a80*/  IMAD.MOV.U32 R15, RZ, RZ, RZ ;  /* 0x000000ffff0f7224 */ /* 0x000fe200078e00ff */
[----:B------:R-:W-:Y:S01]  /*3a90*/  SHF.R.S32.HI R17, RZ, 0x1f, R16 ;  /* 0x0000001fff117819 */ /* 0x000fe20000011410 */
[----:B------:R-:W1:Y:S01]  /*3aa0*/  LDCU.64 UR6, c[0x0][0x3b8] ;  /* 0x00007700ff0677ac */ /* 0x000e620008000a00 */
[----:B------:R-:W2:Y:S01]  /*3ab0*/  LDCU.64 UR8, c[0x0][0x390] ;  /* 0x00007200ff0877ac */ /* 0x000ea20008000a00 */
[----:B0-----:R-:W-:-:S04]  /*3ac0*/  IMAD.WIDE.U32 R14, R0, UR4, R14 ;  /* 0x00000004000e7c25 */ /* 0x001fc8000f8e000e */
[----:B------:R-:W-:Y:S01]  /*3ad0*/  IMAD R0, R0, UR5, R15 ;  /* 0x0000000500007c24 */ /* 0x000fe2000f8e020f */
[----:B------:R-:W0:Y:S01]  /*3ae0*/  LDCU.64 UR4, c[0x0][0x380] ;  /* 0x00007000ff0477ac */ /* 0x000e220008000a00 */
[----:B-1----:R-:W-:-:S04]  /*3af0*/  IMAD.WIDE.U32 R16, R14, UR6, R16 ;  /* 0x000000060e107c25 */ /* 0x002fc8000f8e0010 */
[----:B------:R-:W-:Y:S01]  /*3b00*/  IMAD R3, R0, UR6, RZ ;  /* 0x0000000600037c24 */ /* 0x000fe2000f8e02ff */
[----:B------:R-:W-:-:S03]  /*3b10*/  SHF.L.U32 R4, R16, 0x2, RZ ;  /* 0x0000000210047819 */ /* 0x000fc600000006ff */
[----:B------:R-:W-:Y:S01]  /*3b20*/  IMAD R3, R14, UR7, R3 ;  /* 0x000000070e037c24 */ /* 0x000fe2000f8e0203 */
[----:B--2---:R-:W-:-:S03]  /*3b30*/  IADD3 R2, P0, PT, R4, UR8, RZ ;  /* 0x0000000804027c10 */ /* 0x004fc6000ff1e0ff */
[----:B------:R-:W-:-:S05]  /*3b40*/  IMAD.IADD R3, R17, 0x1, R3 ;  /* 0x0000000111037824 */ /* 0x000fca00078e0203 */
[----:B------:R-:W-:-:S04]  /*3b50*/  SHF.L.U64.HI R16, R16, 0x2, R3 ;  /* 0x0000000210107819 */ /* 0x000fc80000010203 */
[----:B------:R-:W-:-:S06]  /*3b60*/  IADD3.X R3, PT, PT, R16, UR9, RZ, P0, !PT ;  /* 0x0000000910037c10 */ /* 0x000fcc00087fe4ff */
[----:B------:R-:W2:Y:S01]  /*3b70*/  LDG.E R3, desc[UR22][R2.64] ;  /* 0x0000001602037981 */ /* 0x000ea2000c1e1900 */
[----:B0-----:R-:W-:-:S04]  /*3b80*/  IADD3 R4, P0, PT, R4, UR4, RZ ;  /* 0x0000000404047c10 */ /* 0x001fc8000ff1e0ff */
[----:B------:R-:W-:Y:S01]  /*3b90*/  IADD3.X R5, PT, PT, R16, UR5, RZ, P0, !PT ;  /* 0x0000000510057c10 */ /* 0x000fe200087fe4ff */
[----:B--2---:R-:W-:-:S05]  /*3ba0*/  FMUL R7, R3, R6 ;  /* 0x0000000603077220 */ /* 0x004fca0000400000 */
[----:B------:R-:W-:Y:S01]  /*3bb0*/  STG.E desc[UR22][R4.64], R7 ;  /* 0x0000000704007986 */ /* 0x000fe2000c101916 */
[----:B------:R-:W-:Y:S05]  /*3bc0*/  EXIT ;  /* 0x000000000000794d */ /* 0x000fea0003800000 */
        .weak           $__internal_1_$__cuda_sm3x_div_rn_noftz_f32_slowpath
        .type           $__internal_1_$__cuda_sm3x_div_rn_noftz_f32_slowpath,@function
        .size           $__internal_1_$__cuda_sm3x_div_rn_noftz_f32_slowpath,(.L_x_71 - $__internal_1_$__cuda_sm3x_div_rn_noftz_f32_slowpath)
$__internal_1_$__cuda_sm3x_div_rn_noftz_f32_slowpath:
        /* <DEDUP_REMOVED lines=29> */
[----:B------:R-:W-:Y:S01]  /*3da0*/  @P0 IMAD.MOV.U32 R12, RZ, RZ, RZ ;  /* 0x000000ffff0c0224 */ /* 0x000fe200078e00ff */
[----:B------:R-:W-:Y:S01]  /*3db0*/  @!P0 MOV R12, 0xffffffc0 ;  /* 0xffffffc0000c8802 */ /* 0x000fe20000000f00 */
[----:B------:R-:W-:Y:S01]  /*3dc0*/  @!P0 FFMA R2, R2, 1.84467440737095516160e+19, RZ ;  /* 0x5f80000002028823 */ /* 0x000fe200000000ff */
[----:B------:R-:W-:-:S03]  /*3dd0*/  @!P1 FFMA R13, R13, 1.84467440737095516160e+19, RZ ;  /* 0x5f8000000d0d9823 */ /* 0x000fc600000000ff */
[----:B------:R-:W-:-:S07]  /*3de0*/  @!P1 VIADD R12, R12, 0x40 ;  /* 0x000000400c0c9836 */ /* 0x000fce0000000000 */
.L_x_59:
[----:B------:R-:W-:Y:S01]  /*3df0*/  LEA R20, R18, 0xc0800000, 0x17 ;  /* 0xc080000012147811 */ /* 0x000fe200078eb8ff */
[----:B------:R-:W-:Y:S03]  /*3e00*/  BSSY.RECONVERGENT B2, `(.L_x_64) ;  /* 0x0000036000027945 */ /* 0x000fe60003800200 */
[----:B------:R-:W-:Y:S01]  /*3e10*/  IADD3 R20, PT, PT, -R20, R13, RZ ;  /* 0x0000000d14147210 */ /* 0x000fe20007ffe1ff */
[----:B------:R-:W-:-:S03]  /*3e20*/  VIADD R13, R22, 0xffffff81 ;  /* 0xffffff81160d7836 */ /* 0x000fc60000000000 */
[----:B------:R-:W0:Y:S01]  /*3e30*/  MUFU.RCP R19, R20 ;  /* 0x0000001400137308 */ /* 0x000e220000001000 */
[----:B------:R-:W-:Y:S01]  /*3e40*/  FADD.FTZ R21, -R20, -RZ ;  /* 0x800000ff14157221 */ /* 0x000fe20000010100 */
[----:B------:R-:W-:-:S03]  /*3e50*/  IMAD R2, R13, -0x800000, R2 ;  /* 0xff8000000d027824 */ /* 0x000fc600078e0202 */
[----:B0-----:R-:W-:-:S04]  /*3e60*/  FFMA R22, R19, R21, 1 ;  /* 0x3f80000013167423 */ /* 0x001fc80000000015 */
[----:B------:R-:W-:-:S04]  /*3e70*/  FFMA R24, R19, R22, R19 ;  /* 0x0000001613187223 */ /* 0x000fc80000000013 */
[----:B------:R-:W-:-:S04]  /*3e80*/  FFMA R19, R2, R24, RZ ;  /* 0x0000001802137223 */ /* 0x000fc800000000ff */
[----:B------:R-:W-:-:S04]  /*3e90*/  FFMA R22, R21, R19, R2 ;  /* 0x0000001315167223 */ /* 0x000fc80000000002 */
[----:B------:R-:W-:Y:S01]  /*3ea0*/  FFMA R23, R24, R22, R19 ;  /* 0x0000001618177223 */ /* 0x000fe20000000013 */
[----:B------:R-:W-:-:S03]  /*3eb0*/  IADD3 R19, PT, PT, R13, 0x7f, -R18 ;  /* 0x0000007f0d137810 */ /* 0x000fc60007ffe812 */
[----:B------:R-:W-:Y:S01]  /*3ec0*/  FFMA R22, R21, R23, R2 ;  /* 0x0000001715167223 */ /* 0x000fe20000000002 */
[----:B------:R-:W-:-:S03]  /*3ed0*/  IADD3 R19, PT, PT, R19, R12, RZ ;  /* 0x0000000c13137210 */ /* 0x000fc60007ffe0ff */
[----:B------:R-:W-:-:S05]  /*3ee0*/  FFMA R2, R24, R22, R23 ;  /* 0x0000001618027223 */ /* 0x000fca0000000017 */
[----:B------:R-:W-:-:S04]  /*3ef0*/  SHF.R.U32.HI R13, RZ, 0x17, R2 ;  /* 0x00000017ff0d7819 */ /* 0x000fc80000011602 */
[----:B------:R-:W-:-:S05]  /*3f00*/  LOP3.LUT R13, R13, 0xff, RZ, 0xc0, !PT ;  /* 0x000000ff0d0d7812 */ /* 0x000fca00078ec0ff */
[----:B------:R-:W-:-:S05]  /*3f10*/  IMAD.IADD R20, R13, 0x1, R19 ;  /* 0x000000010d147824 */ /* 0x000fca00078e0213 */
[----:B------:R-:W-:-:S04]  /*3f20*/  IADD3 R12, PT, PT, R20, -0x1, RZ ;  /* 0xffffffff140c7810 */ /* 0x000fc80007ffe0ff */
        /* <DEDUP_REMOVED lines=9> */
[-CC-:B------:R-:W-:Y:S01]  /*3fc0*/  FFMA.RZ R12, R24, R22.reuse, R23.reuse ;  /* 0x00000016180c7223 */ /* 0x180fe2000000c017 */
[----:B------:R-:W-:Y:S02]  /*3fd0*/  VIADD R19, R20, 0x20 ;  /* 0x0000002014137836 */ /* 0x000fe40000000000 */
[-CC-:B------:R-:W-:Y:S01]  /*3fe0*/  FFMA.RM R13, R24, R22.reuse, R23.reuse ;  /* 0x00000016180d7223 */ /* 0x180fe20000004017 */
[----:B------:R-:W-:Y:S02]  /*3ff0*/  ISETP.NE.AND P3, PT, R20, RZ, PT ;  /* 0x000000ff1400720c */ /* 0x000fe40003f65270 */
[----:B------:R-:W-:Y:S01]  /*4000*/  LOP3.LUT R18, R12, 0x7fffff, RZ, 0xc0, !PT ;  /* 0x007fffff0c127812 */ /* 0x000fe200078ec0ff */
[----:B------:R-:W-:Y:S01]  /*4010*/  FFMA.RP R12, R24, R22, R23 ;  /* 0x00000016180c7223 */ /* 0x000fe20000008017 */
[----:B------:R-:W-:Y:S02]  /*4020*/  ISETP.NE.AND P1, PT, R20, RZ, PT ;  /* 0x000000ff1400720c */ /* 0x000fe40003f25270 */
[----:B------:R-:W-:-:S02]  /*4030*/  LOP3.LUT R18, R18, 0x800000, RZ, 0xfc, !PT ;  /* 0x0080000012127812 */ /* 0x000fc400078efcff */
[----:B------:R-:W-:Y:S02]  /*4040*/  IADD3 R20, PT, PT, -R20, RZ, RZ ;  /* 0x000000ff14147210 */ /* 0x000fe40007ffe1ff */
[----:B------:R-:W-:Y:S02]  /*4050*/  SHF.L.U32 R19, R18, R19, RZ ;  /* 0x0000001312137219 */ /* 0x000fe400000006ff */
[----:B------:R-:W-:Y:S02]  /*4060*/  FSETP.NEU.FTZ.AND P0, PT, R12, R13, PT ;  /* 0x0000000d0c00720b */ /* 0x000fe40003f1d000 */
[----:B------:R-:W-:Y:S02]  /*4070*/  SEL R13, R20, RZ, P3 ;  /* 0x000000ff140d7207 */ /* 0x000fe40001800000 */
[----:B------:R-:W-:Y:S02]  /*4080*/  ISETP.NE.AND P1, PT, R19, RZ, P1 ;  /* 0x000000ff1300720c */ /* 0x000fe40000f25270 */
[----:B------:R-:W-:-:S02]  /*4090*/  SHF.R.U32.HI R13, RZ, R13, R18 ;  /* 0x0000000dff0d7219 */ /* 0x000fc40000011612 */
[----:B------:R-:W-:Y:S02]  /*40a0*/  PLOP3.LUT P0, PT, P0, P1, PT, 0xf8, 0x8f ;  /* 0x00000000008f781c */ /* 0x000fe40000703f70 */
[----:B------:R-:W-:Y:S02]  /*40b0*/  SHF.R.U32.HI R19, RZ, 0x1, R13 ;  /* 0x00000001ff137819 */ /* 0x000fe4000001160d */
[----:B------:R-:W-:-:S04]  /*40c0*/  SEL R12, RZ, 0x1, !P0 ;  /* 0x00000001ff0c7807 */ /* 0x000fc80004000000 */
[----:B------:R-:W-:-:S04]  /*40d0*/  LOP3.LUT R12, R12, 0x1, R19, 0xf8, !PT ;  /* 0x000000010c0c7812 */ /* 0x000fc800078ef813 */
[----:B------:R-:W-:-:S05]  /*40e0*/  LOP3.LUT R12, R12, R13, RZ, 0xc0, !PT ;  /* 0x0000000d0c0c7212 */ /* 0x000fca00078ec0ff */
[----:B------:R-:W-:-:S05]  /*40f0*/  IMAD.IADD R19, R19, 0x1, R12 ;  /* 0x0000000113137824 */ /* 0x000fca00078e020c */
[----:B------:R-:W-:Y:S01]  /*4100*/  LOP3.LUT R2, R19, R2, RZ, 0xfc, !PT ;  /* 0x0000000213027212 */ /* 0x000fe200078efcff */
[----:B------:R-:W-:Y:S06]  /*4110*/  BRA `(.L_x_67) ;  /* 0x0000000000107947 */ /* 0x000fec0003800000 */
.L_x_66:
[----:B------:R-:W-:-:S04]  /*4120*/  LOP3.LUT R2, R2, 0x80000000, RZ, 0xc0, !PT ;  /* 0x8000000002027812 */ /* 0x000fc800078ec0ff */
[----:B------:R-:W-:Y:S01]  /*4130*/  LOP3.LUT R2, R2, 0x7f800000, RZ, 0xfc, !PT ;  /* 0x7f80000002027812 */ /* 0x000fe200078efcff */
[----:B------:R-:W-:Y:S06]  /*4140*/  BRA `(.L_x_67) ;  /* 0x0000000000047947 */ /* 0x000fec0003800000 */
.L_x_65:
[----:B------:R-:W-:-:S07]  /*4150*/  LEA R2, R19, R2, 0x17 ;  /* 0x0000000213027211 */ /* 0x000fce00078eb8ff */
.L_x_67:
[----:B------:R-:W-:Y:S05]  /*4160*/  BSYNC.RECONVERGENT B2 ;  /* 0x0000000000027941 */ /* 0x000fea0003800200 */
.L_x_64:
[----:B------:R-:W-:Y:S05]  /*4170*/  BRA `(.L_x_68) ;  /* 0x0000000000207947 */ /* 0x000fea0003800000 */
.L_x_63:
[----:B------:R-:W-:-:S04]  /*4180*/  LOP3.LUT R2, R13, 0x80000000, R2, 0x48, !PT ;  /* 0x800000000d027812 */ /* 0x000fc800078e4802 */
[----:B------:R-:W-:Y:S01]  /*4190*/  LOP3.LUT R2, R2, 0x7f800000, RZ, 0xfc, !PT ;  /* 0x7f80000002027812 */ /* 0x000fe200078efcff */
[----:B------:R-:W-:Y:S06]  /*41a0*/  BRA `(.L_x_68) ;  /* 0x0000000000147947 */ /* 0x000fec0003800000 */
.L_x_62:
[----:B------:R-:W-:Y:S01]  /*41b0*/  LOP3.LUT R2, R13, 0x80000000, R2, 0x48, !PT ;  /* 0x800000000d027812 */ /* 0x000fe200078e4802 */
[----:B------:R-:W-:Y:S06]  /*41c0*/  BRA `(.L_x_68) ;  /* 0x00000000000c7947 */ /* 0x000fec0003800000 */
.L_x_61:
[----:B------:R-:W0:Y:S01]  /*41d0*/  MUFU.RSQ R2, -QNAN ;  /* 0xffc0000000027908 */ /* 0x000e220000001400 */
[----:B------:R-:W-:Y:S05]  /*41e0*/  BRA `(.L_x_68) ;  /* 0x0000000000047947 */ /* 0x000fea0003800000 */
.L_x_60:
[----:B------:R-:W-:-:S07]  /*41f0*/  FADD.FTZ R2, R2, R13 ;  /* 0x0000000d02027221 */ /* 0x000fce0000010000 */
.L_x_68:
[----:B------:R-:W-:Y:S05]  /*4200*/  BSYNC.RECONVERGENT B1 ;  /* 0x0000000000017941 */ /* 0x000fea0003800200 */
.L_x_58:
[----:B------:R-:W-:Y:S02]  /*4210*/  HFMA2 R13, -RZ, RZ, 0, 0 ;  /* 0x00000000ff0d7431 */ /* 0x000fe400000001ff */
[----:B------:R-:W-:-:S04]  /*4220*/  IMAD.MOV.U32 R12, RZ, RZ, R10 ;  /* 0x000000ffff0c7224 */ /* 0x000fc800078e000a */
[----:B0-----:R-:W-:Y:S05]  /*4230*/  RET.REL.NODEC R12 `(_Z13hyprNlmKernelPfPKfS1_S1_ffiiimmmiii) ;  /* 0xffffffbc0c707950 */ /* 0x001fea0003c3ffff */
.L_x_69:
        /* <DEDUP_REMOVED lines=12> */
.L_x_71:


//--------------------- .nv.shared.reserved.0     --------------------------
	.section	.nv.shared.reserved.0,"aw",@nobits
	.weak		__nv_reservedSMEM_offset_0_alias
	.size		__nv_reservedSMEM_offset_0_alias, 0, 64
	.other		__nv_reservedSMEM_offset_0_alias,@"STO_CUDA_RESERVED_SHARED STV_DEFAULT"
__nv_reservedSMEM_offset_0_alias:
	.zero		0
	.zero		64


//--------------------- .nv.constant0._Z9nlmKernelPfPKfS1_S1_ffiiimmmiii --------------------------
	.section	.nv.constant0._Z9nlmKernelPfPKfS1_S1_ffiiimmmiii,"a",@progbits
	.sectionflags	@""
	.align	4
.nv.constant0._Z9nlmKernelPfPKfS1_S1_ffiiimmmiii:
	.zero		988


//--------------------- .nv.constant0._Z13hyprNlmKernelPfPKfS1_S1_ffiiimmmiii --------------------------
	.section	.nv.constant0._Z13hyprNlmKernelPfPKfS1_S1_ffiiimmmiii,"a",@progbits
	.sectionflags	@""
	.align	4
.nv.constant0._Z13hyprNlmKernelPfPKfS1_S1_ffiiimmmiii:
	.zero		988


//--------------------- SYMBOLS --------------------------

	.type		.nv.reservedSmem.offset0,@object
	.size		.nv.reservedSmem.offset0,0x4
